//
// Generated by NVIDIA NVVM Compiler
//
// Compiler Build ID: CL-36424714
// Cuda compilation tools, release 13.0, V13.0.88
// Based on NVVM 20.0.0
//

.version 9.0
.target sm_100
.address_size 64

	// .globl	_Z10wos_kernelPKdS0_PKjPdidy
.func  (.param .align 16 .b8 func_retval0[16]) __internal_trig_reduction_slowpathd
(
	.param .b64 __internal_trig_reduction_slowpathd_param_0
)
;
.global .align 4 .b8 precalc_xorwow_matrix[102400];
.global .align 4 .b8 precalc_xorwow_offset_matrix[102400];
.global .align 4 .b8 mrg32k3aM1[2304];
.global .align 4 .b8 mrg32k3aM2[2304];
.global .align 4 .b8 mrg32k3aM1SubSeq[2016];
.global .align 4 .b8 mrg32k3aM2SubSeq[2016];
.global .align 4 .b8 mrg32k3aM1Seq[2304];
.global .align 4 .b8 mrg32k3aM2Seq[2304];
.const .align 8 .b8 __cr_lgamma_table[72];
.extern .shared .align 16 .b8 sdata[];
.global .align 8 .b8 __cudart_i2opi_d[144] = {8, 93, 141, 31, 177, 95, 251, 107, 234, 146, 82, 138, 247, 57, 7, 61, 123, 241, 229, 235, 199, 186, 39, 117, 45, 234, 95, 158, 102, 63, 70, 79, 183, 9, 203, 39, 207, 126, 54, 109, 31, 109, 10, 90, 139, 17, 47, 239, 15, 152, 5, 222, 255, 151, 248, 31, 59, 40, 249, 189, 139, 95, 132, 156, 244, 57, 83, 131, 57, 214, 145, 57, 65, 126, 95, 180, 38, 112, 156, 233, 132, 68, 187, 46, 245, 53, 130, 232, 62, 167, 41, 177, 28, 235, 29, 254, 28, 146, 209, 9, 234, 46, 73, 6, 224, 210, 77, 66, 58, 110, 36, 183, 97, 197, 187, 222, 171, 99, 81, 254, 65, 144, 67, 60, 153, 149, 98, 219, 192, 221, 52, 245, 209, 87, 39, 252, 41, 21, 68, 78, 110, 131, 249, 162};
.global .align 16 .b8 __cudart_sin_cos_coeffs[128] = {70, 210, 176, 44, 241, 229, 90, 190, 146, 227, 172, 105, 227, 29, 199, 62, 161, 98, 219, 25, 160, 1, 42, 191, 24, 8, 17, 17, 17, 17, 129, 63, 84, 85, 85, 85, 85, 85, 197, 191, 0, 0, 0, 0, 0, 0, 0, 0, 0, 0, 0, 0, 0, 0, 0, 0, 100, 129, 253, 32, 131, 255, 168, 189, 40, 133, 239, 193, 167, 238, 33, 62, 217, 230, 6, 142, 79, 126, 146, 190, 233, 188, 221, 25, 160, 1, 250, 62, 71, 93, 193, 22, 108, 193, 86, 191, 81, 85, 85, 85, 85, 85, 165, 63, 0, 0, 0, 0, 0, 0, 224, 191, 0, 0, 0, 0, 0, 0, 240, 63};

.visible .entry _Z10wos_kernelPKdS0_PKjPdidy(
	.param .u64 .ptr .align 1 _Z10wos_kernelPKdS0_PKjPdidy_param_0,
	.param .u64 .ptr .align 1 _Z10wos_kernelPKdS0_PKjPdidy_param_1,
	.param .u64 .ptr .align 1 _Z10wos_kernelPKdS0_PKjPdidy_param_2,
	.param .u64 .ptr .align 1 _Z10wos_kernelPKdS0_PKjPdidy_param_3,
	.param .u32 _Z10wos_kernelPKdS0_PKjPdidy_param_4,
	.param .f64 _Z10wos_kernelPKdS0_PKjPdidy_param_5,
	.param .u64 _Z10wos_kernelPKdS0_PKjPdidy_param_6
)
{
	.reg .pred 	%p<35>;
	.reg .b32 	%r<309>;
	.reg .b64 	%rd<28>;
	.reg .b64 	%fd<116>;

	ld.param.u64 	%rd2, [_Z10wos_kernelPKdS0_PKjPdidy_param_0];
	ld.param.u64 	%rd3, [_Z10wos_kernelPKdS0_PKjPdidy_param_1];
	ld.param.u64 	%rd4, [_Z10wos_kernelPKdS0_PKjPdidy_param_2];
	ld.param.u64 	%rd5, [_Z10wos_kernelPKdS0_PKjPdidy_param_3];
	ld.param.u32 	%r87, [_Z10wos_kernelPKdS0_PKjPdidy_param_4];
	ld.param.f64 	%fd27, [_Z10wos_kernelPKdS0_PKjPdidy_param_5];
	ld.param.u64 	%rd6, [_Z10wos_kernelPKdS0_PKjPdidy_param_6];
	mov.u32 	%r1, %ctaid.x;
	setp.ge.s32 	%p1, %r1, %r87;
	@%p1 bra 	$L__BB0_24;
	cvta.to.global.u64 	%rd7, %rd2;
	cvta.to.global.u64 	%rd8, %rd3;
	cvta.to.global.u64 	%rd9, %rd4;
	mov.u32 	%r2, %tid.x;
	mul.wide.u32 	%rd10, %r1, 8;
	add.s64 	%rd11, %rd7, %rd10;
	ld.global.nc.f64 	%fd1, [%rd11];
	add.s64 	%rd1, %rd8, %rd10;
	mul.wide.u32 	%rd12, %r1, 4;
	add.s64 	%rd13, %rd9, %rd12;
	ld.global.nc.u32 	%r3, [%rd13];
	mov.u32 	%r308, %ntid.x;
	mul.wide.u32 	%rd14, %r1, %r308;
	cvt.u64.u32 	%rd15, %r2;
	add.s64 	%rd16, %rd14, %rd15;
	cvt.u32.u64 	%r5, %rd6;
	{ .reg .b32 tmp; mov.b64 {tmp, %r6}, %rd6; }
	cvt.u32.u64 	%r301, %rd16;
	{ .reg .b32 tmp; mov.b64 {tmp, %r300}, %rd16; }
	add.s32 	%r9, %r5, -1640531527;
	add.s32 	%r10, %r6, -1150833019;
	add.s32 	%r11, %r5, 1013904242;
	add.s32 	%r12, %r6, 1993301258;
	add.s32 	%r13, %r5, -626627285;
	add.s32 	%r14, %r6, 842468239;
	add.s32 	%r15, %r5, 2027808484;
	add.s32 	%r16, %r6, -308364780;
	add.s32 	%r17, %r5, 387276957;
	add.s32 	%r18, %r6, -1459197799;
	add.s32 	%r19, %r5, -1253254570;
	add.s32 	%r20, %r6, 1684936478;
	add.s32 	%r21, %r5, 1401181199;
	add.s32 	%r22, %r6, 534103459;
	add.s32 	%r23, %r5, -239350328;
	add.s32 	%r24, %r6, -616729560;
	add.s32 	%r25, %r5, -1879881855;
	add.s32 	%r26, %r6, -1767562579;
	setp.ge.u32 	%p2, %r2, %r3;
	mov.b32 	%r272, 0;
	@%p2 bra 	$L__BB0_18;
	ld.global.nc.f64 	%fd2, [%rd1];
	mov.b32 	%r90, -845247145;
	mul.hi.u32 	%r91, %r90, %r301;
	xor.b32  	%r92, %r91, %r5;
	mov.b32 	%r272, 0;
	mov.b32 	%r93, -766435501;
	mul.hi.u32 	%r94, %r93, %r272;
	xor.b32  	%r95, %r94, %r300;
	xor.b32  	%r96, %r95, %r6;
	mul.hi.u32 	%r97, %r90, %r96;
	mul.lo.s32 	%r98, %r301, -845247145;
	xor.b32  	%r99, %r98, %r97;
	xor.b32  	%r100, %r99, %r9;
	mul.hi.u32 	%r101, %r93, %r92;
	xor.b32  	%r102, %r101, %r10;
	mul.hi.u32 	%r103, %r90, %r102;
	mul.lo.s32 	%r104, %r96, -845247145;
	xor.b32  	%r105, %r104, %r103;
	xor.b32  	%r106, %r105, %r11;
	mul.hi.u32 	%r107, %r93, %r100;
	mul.lo.s32 	%r108, %r92, -766435501;
	xor.b32  	%r109, %r108, %r107;
	xor.b32  	%r110, %r109, %r12;
	mul.hi.u32 	%r111, %r90, %r110;
	mul.lo.s32 	%r112, %r102, -845247145;
	xor.b32  	%r113, %r112, %r111;
	xor.b32  	%r114, %r113, %r13;
	mul.hi.u32 	%r115, %r93, %r106;
	mul.lo.s32 	%r116, %r100, -766435501;
	xor.b32  	%r117, %r116, %r115;
	xor.b32  	%r118, %r117, %r14;
	mul.hi.u32 	%r119, %r90, %r118;
	mul.lo.s32 	%r120, %r110, -845247145;
	xor.b32  	%r121, %r120, %r119;
	xor.b32  	%r122, %r121, %r15;
	mul.hi.u32 	%r123, %r93, %r114;
	mul.lo.s32 	%r124, %r106, -766435501;
	xor.b32  	%r125, %r124, %r123;
	xor.b32  	%r126, %r125, %r16;
	mul.hi.u32 	%r127, %r90, %r126;
	mul.lo.s32 	%r128, %r118, -845247145;
	xor.b32  	%r129, %r128, %r127;
	xor.b32  	%r130, %r129, %r17;
	mul.hi.u32 	%r131, %r93, %r122;
	mul.lo.s32 	%r132, %r114, -766435501;
	xor.b32  	%r133, %r132, %r131;
	xor.b32  	%r134, %r133, %r18;
	mul.hi.u32 	%r135, %r90, %r134;
	mul.lo.s32 	%r136, %r126, -845247145;
	xor.b32  	%r137, %r136, %r135;
	xor.b32  	%r138, %r137, %r19;
	mul.hi.u32 	%r139, %r93, %r130;
	mul.lo.s32 	%r140, %r122, -766435501;
	xor.b32  	%r141, %r140, %r139;
	xor.b32  	%r142, %r141, %r20;
	mul.hi.u32 	%r143, %r90, %r142;
	mul.lo.s32 	%r144, %r134, -845247145;
	xor.b32  	%r145, %r144, %r143;
	xor.b32  	%r146, %r145, %r21;
	mul.hi.u32 	%r147, %r93, %r138;
	mul.lo.s32 	%r148, %r130, -766435501;
	xor.b32  	%r149, %r148, %r147;
	xor.b32  	%r150, %r149, %r22;
	mul.hi.u32 	%r151, %r90, %r150;
	mul.lo.s32 	%r152, %r142, -845247145;
	xor.b32  	%r153, %r152, %r151;
	xor.b32  	%r154, %r153, %r23;
	mul.hi.u32 	%r155, %r93, %r146;
	mul.lo.s32 	%r156, %r138, -766435501;
	xor.b32  	%r157, %r156, %r155;
	xor.b32  	%r158, %r157, %r24;
	mul.lo.s32 	%r298, %r158, -845247145;
	mul.lo.s32 	%r43, %r154, -766435501;
	mov.f64 	%fd28, 0d0000000000000000;
	mov.f64 	%fd29, 0d7FF0000000000000;
	mul.rn.f64 	%fd3, %fd29, %fd28;
	mul.hi.u32 	%r159, %r93, %r154;
	mul.lo.s32 	%r160, %r146, -766435501;
	xor.b32  	%r161, %r160, %r159;
	xor.b32  	%r297, %r161, %r26;
	mul.hi.u32 	%r162, %r90, %r158;
	mul.lo.s32 	%r163, %r150, -845247145;
	xor.b32  	%r164, %r163, %r162;
	xor.b32  	%r299, %r164, %r25;
	mov.u64 	%rd19, __cudart_sin_cos_coeffs;
	mov.u32 	%r271, %r2;
	mov.u32 	%r50, %r272;
	mov.u32 	%r302, %r272;
	mov.u32 	%r42, %r272;
$L__BB0_3:
	mov.f64 	%fd111, %fd1;
	mov.f64 	%fd110, %fd2;
$L__BB0_4:
	setp.geu.f64 	%p3, %fd111, 0d0000000000000000;
	@%p3 bra 	$L__BB0_6;
	neg.f64 	%fd111, %fd111;
	bra.uni 	$L__BB0_9;
$L__BB0_6:
	setp.leu.f64 	%p4, %fd111, 0d4018000000000000;
	@%p4 bra 	$L__BB0_8;
	add.f64 	%fd111, %fd111, 0dC018000000000000;
	bra.uni 	$L__BB0_9;
$L__BB0_8:
	setp.gt.f64 	%p5, %fd111, 0d4000000000000000;
	setp.lt.f64 	%p6, %fd111, 0d4010000000000000;
	setp.gt.f64 	%p7, %fd110, 0d3FF0000000000000;
	mov.f64 	%fd30, 0d4000000000000000;
	sub.f64 	%fd31, %fd30, %fd110;
	selp.f64 	%fd32, %fd31, %fd110, %p6;
	selp.f64 	%fd33, %fd32, %fd110, %p7;
	selp.f64 	%fd110, %fd33, %fd110, %p5;
$L__BB0_9:
	setp.gtu.f64 	%p8, %fd110, 0d3FF0000000000000;
	@%p8 bra 	$L__BB0_11;
	add.f64 	%fd34, %fd111, 0dC000000000000000;
	mul.f64 	%fd35, %fd34, %fd34;
	add.f64 	%fd36, %fd110, 0dBFF0000000000000;
	fma.rn.f64 	%fd37, %fd36, %fd36, %fd35;
	sqrt.rn.f64 	%fd38, %fd37;
	add.f64 	%fd39, %fd111, 0dC010000000000000;
	mul.f64 	%fd40, %fd39, %fd39;
	fma.rn.f64 	%fd41, %fd36, %fd36, %fd40;
	sqrt.rn.f64 	%fd42, %fd41;
	setp.lt.f64 	%p9, %fd110, %fd38;
	setp.lt.f64 	%p10, %fd110, %fd42;
	selp.f64 	%fd43, %fd110, %fd42, %p10;
	setp.lt.f64 	%p11, %fd38, %fd42;
	selp.f64 	%fd44, %fd38, %fd42, %p11;
	selp.f64 	%fd112, %fd43, %fd44, %p9;
	bra.uni 	$L__BB0_16;
$L__BB0_11:
	setp.geu.f64 	%p12, %fd111, 0d4000000000000000;
	@%p12 bra 	$L__BB0_13;
	mov.f64 	%fd51, 0d4000000000000000;
	sub.f64 	%fd52, %fd51, %fd110;
	sub.f64 	%fd53, %fd51, %fd111;
	min.f64 	%fd112, %fd52, %fd53;
	bra.uni 	$L__BB0_16;
$L__BB0_13:
	setp.leu.f64 	%p13, %fd111, 0d4010000000000000;
	@%p13 bra 	$L__BB0_15;
	mov.f64 	%fd48, 0d4000000000000000;
	sub.f64 	%fd49, %fd48, %fd110;
	add.f64 	%fd50, %fd111, 0dC010000000000000;
	min.f64 	%fd112, %fd49, %fd50;
	bra.uni 	$L__BB0_16;
$L__BB0_15:
	add.f64 	%fd45, %fd111, 0dC000000000000000;
	mov.f64 	%fd46, 0d4010000000000000;
	sub.f64 	%fd47, %fd46, %fd111;
	min.f64 	%fd112, %fd45, %fd47;
$L__BB0_16:
	setp.geu.f64 	%p14, %fd112, %fd27;
	@%p14 bra 	$L__BB0_25;
	setp.gt.f64 	%p29, %fd110, 0d3FF0000000000000;
	selp.u32 	%r262, 1, 0, %p29;
	add.s32 	%r272, %r272, %r262;
	add.s32 	%r271, %r271, %r308;
	setp.lt.u32 	%p30, %r271, %r3;
	@%p30 bra 	$L__BB0_3;
$L__BB0_18:
	shl.b32 	%r263, %r2, 2;
	mov.u32 	%r264, sdata;
	add.s32 	%r84, %r264, %r263;
	st.shared.u32 	[%r84], %r272;
	bar.sync 	0;
	setp.lt.u32 	%p31, %r308, 2;
	@%p31 bra 	$L__BB0_22;
$L__BB0_19:
	shr.u32 	%r86, %r308, 1;
	setp.ge.u32 	%p32, %r2, %r86;
	@%p32 bra 	$L__BB0_21;
	shl.b32 	%r265, %r86, 2;
	add.s32 	%r266, %r84, %r265;
	ld.shared.u32 	%r267, [%r266];
	ld.shared.u32 	%r268, [%r84];
	add.s32 	%r269, %r268, %r267;
	st.shared.u32 	[%r84], %r269;
$L__BB0_21:
	bar.sync 	0;
	setp.gt.u32 	%p33, %r308, 3;
	mov.u32 	%r308, %r86;
	@%p33 bra 	$L__BB0_19;
$L__BB0_22:
	setp.ne.s32 	%p34, %r2, 0;
	@%p34 bra 	$L__BB0_24;
	ld.shared.u32 	%r270, [sdata];
	cvt.rn.f64.u32 	%fd105, %r270;
	cvt.rn.f64.u32 	%fd106, %r3;
	div.rn.f64 	%fd107, %fd105, %fd106;
	cvta.to.global.u64 	%rd25, %rd5;
	mul.wide.u32 	%rd26, %r1, 8;
	add.s64 	%rd27, %rd25, %rd26;
	st.global.f64 	[%rd27], %fd107;
$L__BB0_24:
	ret;
$L__BB0_25:
	mov.b32 	%r295, 2;
	setp.eq.s32 	%p15, %r42, 1;
	mov.u32 	%r294, %r298;
	mov.u32 	%r296, %r43;
	@%p15 bra 	$L__BB0_34;
	setp.eq.s32 	%p16, %r42, 3;
	@%p16 bra 	$L__BB0_30;
	setp.ne.s32 	%p17, %r42, 2;
	@%p17 bra 	$L__BB0_29;
	mov.b32 	%r295, 3;
	mov.u32 	%r294, %r297;
	mov.u32 	%r296, %r43;
	bra.uni 	$L__BB0_34;
$L__BB0_29:
	add.s32 	%r295, %r42, 1;
	mov.u32 	%r294, %r299;
	mov.u32 	%r296, %r43;
	bra.uni 	$L__BB0_34;
$L__BB0_30:
	add.s32 	%r50, %r50, 1;
	setp.ne.s32 	%p18, %r50, 0;
	@%p18 bra 	$L__BB0_33;
	add.s32 	%r302, %r302, 1;
	setp.ne.s32 	%p19, %r302, 0;
	@%p19 bra 	$L__BB0_33;
	add.s32 	%r301, %r301, 1;
	setp.eq.s32 	%p20, %r301, 0;
	selp.u32 	%r167, 1, 0, %p20;
	add.s32 	%r300, %r300, %r167;
	mov.b32 	%r302, 0;
$L__BB0_33:
	mov.b32 	%r169, -766435501;
	mul.hi.u32 	%r170, %r169, %r50;
	mul.lo.s32 	%r171, %r50, -766435501;
	mov.b32 	%r172, -845247145;
	mul.hi.u32 	%r173, %r172, %r301;
	mul.lo.s32 	%r174, %r301, -845247145;
	xor.b32  	%r175, %r173, %r5;
	xor.b32  	%r176, %r175, %r302;
	xor.b32  	%r177, %r170, %r6;
	xor.b32  	%r178, %r177, %r300;
	mul.hi.u32 	%r179, %r169, %r176;
	mul.lo.s32 	%r180, %r176, -766435501;
	mul.hi.u32 	%r181, %r172, %r178;
	mul.lo.s32 	%r182, %r178, -845247145;
	xor.b32  	%r183, %r174, %r181;
	add.s32 	%r184, %r5, -1640531527;
	xor.b32  	%r185, %r183, %r184;
	xor.b32  	%r186, %r171, %r179;
	add.s32 	%r187, %r6, -1150833019;
	xor.b32  	%r188, %r186, %r187;
	mul.hi.u32 	%r189, %r169, %r185;
	mul.lo.s32 	%r190, %r185, -766435501;
	mul.hi.u32 	%r191, %r172, %r188;
	mul.lo.s32 	%r192, %r188, -845247145;
	xor.b32  	%r193, %r182, %r191;
	xor.b32  	%r194, %r193, %r11;
	xor.b32  	%r195, %r180, %r189;
	xor.b32  	%r196, %r195, %r12;
	mul.hi.u32 	%r197, %r169, %r194;
	mul.lo.s32 	%r198, %r194, -766435501;
	mul.hi.u32 	%r199, %r172, %r196;
	mul.lo.s32 	%r200, %r196, -845247145;
	xor.b32  	%r201, %r192, %r199;
	xor.b32  	%r202, %r201, %r13;
	xor.b32  	%r203, %r190, %r197;
	xor.b32  	%r204, %r203, %r14;
	mul.hi.u32 	%r205, %r169, %r202;
	mul.lo.s32 	%r206, %r202, -766435501;
	mul.hi.u32 	%r207, %r172, %r204;
	mul.lo.s32 	%r208, %r204, -845247145;
	xor.b32  	%r209, %r200, %r207;
	xor.b32  	%r210, %r209, %r15;
	xor.b32  	%r211, %r198, %r205;
	xor.b32  	%r212, %r211, %r16;
	mul.hi.u32 	%r213, %r169, %r210;
	mul.lo.s32 	%r214, %r210, -766435501;
	mul.hi.u32 	%r215, %r172, %r212;
	mul.lo.s32 	%r216, %r212, -845247145;
	xor.b32  	%r217, %r208, %r215;
	add.s32 	%r218, %r5, 387276957;
	xor.b32  	%r219, %r217, %r218;
	xor.b32  	%r220, %r206, %r213;
	add.s32 	%r221, %r6, -1459197799;
	xor.b32  	%r222, %r220, %r221;
	mul.hi.u32 	%r223, %r169, %r219;
	mul.lo.s32 	%r224, %r219, -766435501;
	mul.hi.u32 	%r225, %r172, %r222;
	mul.lo.s32 	%r226, %r222, -845247145;
	xor.b32  	%r227, %r216, %r225;
	xor.b32  	%r228, %r227, %r19;
	xor.b32  	%r229, %r214, %r223;
	xor.b32  	%r230, %r229, %r20;
	mul.hi.u32 	%r231, %r169, %r228;
	mul.lo.s32 	%r232, %r228, -766435501;
	mul.hi.u32 	%r233, %r172, %r230;
	mul.lo.s32 	%r234, %r230, -845247145;
	xor.b32  	%r235, %r226, %r233;
	xor.b32  	%r236, %r235, %r21;
	xor.b32  	%r237, %r224, %r231;
	xor.b32  	%r238, %r237, %r22;
	mul.hi.u32 	%r239, %r169, %r236;
	mul.lo.s32 	%r240, %r236, -766435501;
	mul.hi.u32 	%r241, %r172, %r238;
	mul.lo.s32 	%r242, %r238, -845247145;
	xor.b32  	%r243, %r234, %r241;
	xor.b32  	%r244, %r243, %r23;
	xor.b32  	%r245, %r232, %r239;
	xor.b32  	%r246, %r245, %r24;
	mul.hi.u32 	%r247, %r169, %r244;
	mul.lo.s32 	%r296, %r244, -766435501;
	mul.hi.u32 	%r248, %r172, %r246;
	mul.lo.s32 	%r298, %r246, -845247145;
	xor.b32  	%r249, %r242, %r248;
	xor.b32  	%r299, %r249, %r25;
	xor.b32  	%r250, %r240, %r247;
	xor.b32  	%r297, %r250, %r26;
	mov.b32 	%r295, 0;
	mov.u32 	%r294, %r43;
$L__BB0_34:
	cvt.rn.f64.u32 	%fd54, %r294;
	fma.rn.f64 	%fd55, %fd54, 0d3DF0000000000000, 0d3DF0000000000000;
	mul.f64 	%fd16, %fd55, 0d401921FB54442D18;
	setp.eq.f64 	%p21, %fd16, 0d7FF0000000000000;
	mov.b32 	%r304, 0;
	mov.f64 	%fd113, %fd3;
	@%p21 bra 	$L__BB0_37;
	mul.f64 	%fd56, %fd16, 0d3FE45F306DC9C883;
	cvt.rni.s32.f64 	%r304, %fd56;
	cvt.rn.f64.s32 	%fd57, %r304;
	fma.rn.f64 	%fd58, %fd57, 0dBFF921FB54442D18, %fd16;
	fma.rn.f64 	%fd59, %fd57, 0dBC91A62633145C00, %fd58;
	fma.rn.f64 	%fd113, %fd57, 0dB97B839A252049C0, %fd59;
	setp.ltu.f64 	%p22, %fd16, 0d41E0000000000000;
	@%p22 bra 	$L__BB0_37;
	{ // callseq 0, 0
	.param .b64 param0;
	st.param.f64 	[param0], %fd16;
	.param .align 16 .b8 retval0[16];
	call.uni (retval0), 
	__internal_trig_reduction_slowpathd, 
	(
	param0
	);
	ld.param.f64 	%fd113, [retval0];
	ld.param.b32 	%r304, [retval0+8];
	} // callseq 0
$L__BB0_37:
	shl.b32 	%r255, %r304, 6;
	cvt.u64.u32 	%rd17, %r255;
	and.b64  	%rd18, %rd17, 64;
	add.s64 	%rd20, %rd19, %rd18;
	mul.rn.f64 	%fd61, %fd113, %fd113;
	and.b32  	%r256, %r304, 1;
	setp.eq.b32 	%p24, %r256, 1;
	selp.f64 	%fd62, 0dBDA8FF8320FD8164, 0d3DE5DB65F9785EBA, %p24;
	ld.global.nc.v2.f64 	{%fd63, %fd64}, [%rd20];
	fma.rn.f64 	%fd65, %fd62, %fd61, %fd63;
	fma.rn.f64 	%fd66, %fd65, %fd61, %fd64;
	ld.global.nc.v2.f64 	{%fd67, %fd68}, [%rd20+16];
	fma.rn.f64 	%fd69, %fd66, %fd61, %fd67;
	fma.rn.f64 	%fd70, %fd69, %fd61, %fd68;
	ld.global.nc.v2.f64 	{%fd71, %fd72}, [%rd20+32];
	fma.rn.f64 	%fd73, %fd70, %fd61, %fd71;
	fma.rn.f64 	%fd74, %fd73, %fd61, %fd72;
	fma.rn.f64 	%fd75, %fd74, %fd113, %fd113;
	fma.rn.f64 	%fd76, %fd74, %fd61, 0d3FF0000000000000;
	selp.f64 	%fd77, %fd76, %fd75, %p24;
	and.b32  	%r257, %r304, 2;
	setp.eq.s32 	%p25, %r257, 0;
	mov.f64 	%fd78, 0d0000000000000000;
	sub.f64 	%fd79, %fd78, %fd77;
	selp.f64 	%fd20, %fd77, %fd79, %p25;
	mov.b32 	%r306, 1;
	mov.f64 	%fd115, %fd3;
	@%p21 bra 	$L__BB0_41;
	mul.f64 	%fd80, %fd16, 0d3FE45F306DC9C883;
	cvt.rni.s32.f64 	%r305, %fd80;
	cvt.rn.f64.s32 	%fd81, %r305;
	fma.rn.f64 	%fd82, %fd81, 0dBFF921FB54442D18, %fd16;
	fma.rn.f64 	%fd83, %fd81, 0dBC91A62633145C00, %fd82;
	fma.rn.f64 	%fd115, %fd81, 0dB97B839A252049C0, %fd83;
	setp.ltu.f64 	%p26, %fd16, 0d41E0000000000000;
	@%p26 bra 	$L__BB0_40;
	{ // callseq 1, 0
	.param .b64 param0;
	st.param.f64 	[param0], %fd16;
	.param .align 16 .b8 retval0[16];
	call.uni (retval0), 
	__internal_trig_reduction_slowpathd, 
	(
	param0
	);
	ld.param.f64 	%fd115, [retval0];
	ld.param.b32 	%r305, [retval0+8];
	} // callseq 1
$L__BB0_40:
	add.s32 	%r306, %r305, 1;
$L__BB0_41:
	shl.b32 	%r259, %r306, 6;
	cvt.u64.u32 	%rd21, %r259;
	and.b64  	%rd22, %rd21, 64;
	add.s64 	%rd24, %rd19, %rd22;
	mul.rn.f64 	%fd85, %fd115, %fd115;
	and.b32  	%r260, %r306, 1;
	setp.eq.b32 	%p27, %r260, 1;
	selp.f64 	%fd86, 0dBDA8FF8320FD8164, 0d3DE5DB65F9785EBA, %p27;
	ld.global.nc.v2.f64 	{%fd87, %fd88}, [%rd24];
	fma.rn.f64 	%fd89, %fd86, %fd85, %fd87;
	fma.rn.f64 	%fd90, %fd89, %fd85, %fd88;
	ld.global.nc.v2.f64 	{%fd91, %fd92}, [%rd24+16];
	fma.rn.f64 	%fd93, %fd90, %fd85, %fd91;
	fma.rn.f64 	%fd94, %fd93, %fd85, %fd92;
	ld.global.nc.v2.f64 	{%fd95, %fd96}, [%rd24+32];
	fma.rn.f64 	%fd97, %fd94, %fd85, %fd95;
	fma.rn.f64 	%fd98, %fd97, %fd85, %fd96;
	fma.rn.f64 	%fd99, %fd98, %fd115, %fd115;
	fma.rn.f64 	%fd100, %fd98, %fd85, 0d3FF0000000000000;
	selp.f64 	%fd101, %fd100, %fd99, %p27;
	and.b32  	%r261, %r306, 2;
	setp.eq.s32 	%p28, %r261, 0;
	mov.f64 	%fd102, 0d0000000000000000;
	sub.f64 	%fd103, %fd102, %fd101;
	selp.f64 	%fd104, %fd101, %fd103, %p28;
	fma.rn.f64 	%fd111, %fd112, %fd20, %fd111;
	fma.rn.f64 	%fd110, %fd112, %fd104, %fd110;
	mov.u32 	%r42, %r295;
	mov.u32 	%r43, %r296;
	bra.uni 	$L__BB0_4;

}
.func  (.param .align 16 .b8 func_retval0[16]) __internal_trig_reduction_slowpathd(
	.param .b64 __internal_trig_reduction_slowpathd_param_0
)
{
	.local .align 8 .b8 	__local_depot1[40];
	.reg .b64 	%SP;
	.reg .b64 	%SPL;
	.reg .pred 	%p<10>;
	.reg .b32 	%r<47>;
	.reg .b64 	%rd<74>;
	.reg .b64 	%fd<5>;

	mov.u64 	%SPL, __local_depot1;
	ld.param.f64 	%fd4, [__internal_trig_reduction_slowpathd_param_0];
	add.u64 	%rd1, %SPL, 0;
	{
	.reg .b32 %temp; 
	mov.b64 	{%temp, %r1}, %fd4;
	}
	shr.u32 	%r2, %r1, 20;
	and.b32  	%r3, %r2, 2047;
	setp.eq.s32 	%p1, %r3, 2047;
	mov.b32 	%r46, 0;
	@%p1 bra 	$L__BB1_9;
	add.s32 	%r20, %r3, -1024;
	mov.b64 	%rd20, %fd4;
	shl.b64 	%rd2, %rd20, 11;
	shr.u32 	%r4, %r20, 6;
	sub.s32 	%r45, 15, %r4;
	sub.s32 	%r21, 19, %r4;
	setp.lt.u32 	%p2, %r20, 128;
	selp.b32 	%r6, 18, %r21, %p2;
	setp.ge.s32 	%p3, %r45, %r6;
	mov.b64 	%rd70, 0;
	@%p3 bra 	$L__BB1_4;
	add.s32 	%r23, %r6, %r4;
	neg.s32 	%r43, %r23;
	or.b64  	%rd3, %rd2, -9223372036854775808;
	mov.b64 	%rd70, 0;
	mov.b32 	%r42, 0;
	mov.u64 	%rd25, __cudart_i2opi_d;
	mov.u32 	%r44, %r45;
$L__BB1_3:
	.pragma "nounroll";
	mul.wide.s32 	%rd22, %r42, 8;
	add.s64 	%rd23, %rd1, %rd22;
	mul.wide.s32 	%rd24, %r44, 8;
	add.s64 	%rd26, %rd25, %rd24;
	ld.global.nc.u64 	%rd27, [%rd26];
	{
	.reg .u32 %r0, %r1, %r2, %r3, %alo, %ahi, %blo, %bhi, %clo, %chi;
	mov.b64 	{%alo,%ahi}, %rd27;
	mov.b64 	{%blo,%bhi}, %rd3;
	mov.b64 	{%clo,%chi}, %rd70;
	mad.lo.cc.u32 	%r0, %alo, %blo, %clo;
	madc.hi.cc.u32 	%r1, %alo, %blo, %chi;
	madc.hi.u32 	%r2, %alo, %bhi, 0;
	mad.lo.cc.u32 	%r1, %alo, %bhi, %r1;
	madc.hi.cc.u32 	%r2, %ahi, %blo, %r2;
	madc.hi.u32 	%r3, %ahi, %bhi, 0;
	mad.lo.cc.u32 	%r1, %ahi, %blo, %r1;
	madc.lo.cc.u32 	%r2, %ahi, %bhi, %r2;
	addc.u32 	%r3, %r3, 0;
	mov.b64 	%rd28, {%r0,%r1};
	mov.b64 	%rd70, {%r2,%r3};
	}
	st.local.u64 	[%rd23], %rd28;
	add.s32 	%r44, %r44, 1;
	add.s32 	%r43, %r43, 1;
	add.s32 	%r42, %r42, 1;
	setp.ne.s32 	%p4, %r43, -15;
	mov.u32 	%r45, %r6;
	@%p4 bra 	$L__BB1_3;
$L__BB1_4:
	cvt.s64.s32 	%rd29, %r45;
	cvt.u64.u32 	%rd30, %r4;
	add.s64 	%rd31, %rd30, %rd29;
	shl.b64 	%rd32, %rd31, 3;
	add.s64 	%rd33, %rd1, %rd32;
	st.local.u64 	[%rd33+-120], %rd70;
	and.b32  	%r15, %r2, 63;
	ld.local.u64 	%rd72, [%rd1+16];
	ld.local.u64 	%rd71, [%rd1+24];
	setp.eq.s32 	%p5, %r15, 0;
	@%p5 bra 	$L__BB1_6;
	shl.b64 	%rd34, %rd71, %r15;
	shr.u64 	%rd35, %rd72, 1;
	xor.b32  	%r24, %r15, 63;
	shr.u64 	%rd36, %rd35, %r24;
	or.b64  	%rd71, %rd34, %rd36;
	ld.local.u64 	%rd37, [%rd1+8];
	shl.b64 	%rd38, %rd72, %r15;
	shr.u64 	%rd39, %rd37, 1;
	shr.u64 	%rd40, %rd39, %r24;
	or.b64  	%rd72, %rd38, %rd40;
$L__BB1_6:
	and.b32  	%r25, %r1, -2147483648;
	shr.u64 	%rd41, %rd71, 62;
	cvt.u32.u64 	%r26, %rd41;
	mov.b64 	{%r27, %r28}, %rd71;
	mov.b64 	{%r29, %r30}, %rd72;
	shf.l.wrap.b32 	%r31, %r30, %r27, 2;
	shf.l.wrap.b32 	%r32, %r27, %r28, 2;
	mov.b64 	%rd42, {%r31, %r32};
	shl.b64 	%rd43, %rd72, 2;
	shr.u64 	%rd44, %rd42, 63;
	cvt.u32.u64 	%r33, %rd44;
	add.s32 	%r34, %r33, %r26;
	setp.eq.s32 	%p6, %r25, 0;
	neg.s32 	%r35, %r34;
	selp.b32 	%r46, %r34, %r35, %p6;
	setp.gt.s64 	%p7, %rd42, -1;
	mov.b64 	%rd45, 0;
	{
	.reg .u32 %r0, %r1, %r2, %r3, %a0, %a1, %a2, %a3, %b0, %b1, %b2, %b3;
	mov.b64 	{%a0,%a1}, %rd45;
	mov.b64 	{%a2,%a3}, %rd45;
	mov.b64 	{%b0,%b1}, %rd43;
	mov.b64 	{%b2,%b3}, %rd42;
	sub.cc.u32 	%r0, %a0, %b0;
	subc.cc.u32 	%r1, %a1, %b1;
	subc.cc.u32 	%r2, %a2, %b2;
	subc.u32 	%r3, %a3, %b3;
	mov.b64 	%rd46, {%r0,%r1};
	mov.b64 	%rd47, {%r2,%r3};
	}
	xor.b32  	%r36, %r25, -2147483648;
	selp.b64 	%rd73, %rd42, %rd47, %p7;
	selp.b64 	%rd14, %rd43, %rd46, %p7;
	selp.b32 	%r17, %r25, %r36, %p7;
	clz.b64 	%r37, %rd73;
	cvt.u64.u32 	%rd15, %r37;
	setp.eq.s32 	%p8, %r37, 0;
	@%p8 bra 	$L__BB1_8;
	cvt.u32.u64 	%r38, %rd15;
	and.b32  	%r39, %r38, 63;
	shl.b64 	%rd48, %rd73, %r39;
	shr.u64 	%rd49, %rd14, 1;
	not.b32 	%r40, %r38;
	and.b32  	%r41, %r40, 63;
	shr.u64 	%rd50, %rd49, %r41;
	or.b64  	%rd73, %rd48, %rd50;
$L__BB1_8:
	mov.b64 	%rd51, -3958705157555305931;
	{
	.reg .u32 %r0, %r1, %r2, %r3, %alo, %ahi, %blo, %bhi;
	mov.b64 	{%alo,%ahi}, %rd73;
	mov.b64 	{%blo,%bhi}, %rd51;
	mul.lo.u32 	%r0, %alo, %blo;
	mul.hi.u32 	%r1, %alo, %blo;
	mad.lo.cc.u32 	%r1, %alo, %bhi, %r1;
	madc.hi.u32 	%r2, %alo, %bhi, 0;
	mad.lo.cc.u32 	%r1, %ahi, %blo, %r1;
	madc.hi.cc.u32 	%r2, %ahi, %blo, %r2;
	madc.hi.u32 	%r3, %ahi, %bhi, 0;
	mad.lo.cc.u32 	%r2, %ahi, %bhi, %r2;
	addc.u32 	%r3, %r3, 0;
	mov.b64 	%rd52, {%r0,%r1};
	mov.b64 	%rd53, {%r2,%r3};
	}
	setp.gt.s64 	%p9, %rd53, 0;
	{
	.reg .u32 %r0, %r1, %r2, %r3, %a0, %a1, %a2, %a3, %b0, %b1, %b2, %b3;
	mov.b64 	{%a0,%a1}, %rd52;
	mov.b64 	{%a2,%a3}, %rd53;
	mov.b64 	{%b0,%b1}, %rd52;
	mov.b64 	{%b2,%b3}, %rd53;
	add.cc.u32 	%r0, %a0, %b0;
	addc.cc.u32 	%r1, %a1, %b1;
	addc.cc.u32 	%r2, %a2, %b2;
	addc.u32 	%r3, %a3, %b3;
	mov.b64 	%rd54, {%r0,%r1};
	mov.b64 	%rd55, {%r2,%r3};
	}
	selp.b64 	%rd56, %rd55, %rd53, %p9;
	selp.s64 	%rd57, -1, 0, %p9;
	sub.s64 	%rd58, %rd57, %rd15;
	cvt.u64.u32 	%rd59, %r17;
	shl.b64 	%rd60, %rd59, 32;
	add.s64 	%rd61, %rd56, 1;
	shr.u64 	%rd62, %rd61, 10;
	add.s64 	%rd63, %rd62, 1;
	shr.u64 	%rd64, %rd63, 1;
	shl.b64 	%rd65, %rd58, 52;
	add.s64 	%rd66, %rd65, %rd64;
	add.s64 	%rd67, %rd66, 4602678819172646912;
	or.b64  	%rd68, %rd67, %rd60;
	mov.b64 	%fd4, %rd68;
$L__BB1_9:
	st.param.f64 	[func_retval0], %fd4;
	st.param.b32 	[func_retval0+8], %r46;
	ret;

}


// ===== COMPILED SASS (sm_100) =====

	.target	sm_100

	.elftype	@"ET_EXEC"


//--------------------- .note.nv.tkinfo           --------------------------
	.section	.note.nv.tkinfo,"",@"SHT_NOTE"
	.sectionflags	@"SHF_NOTE_NV_TKINFO"
	.tkinfo
        /*0018*/ 	.word	0x00000002
        /*0030*/ 	.string	""
        /*0030*/ 	.string	"ptxas"
        /*0030*/ 	.string	"Cuda compilation tools, release 13.0, V13.0.88"
        /*0030*/ 	.string	"Build cuda_13.0.r13.0/compiler.36424714_0"
        /*0030*/ 	.string	"-arch sm_100 -m 64 "



//--------------------- .note.nv.cuinfo           --------------------------
	.section	.note.nv.cuinfo,"",@"SHT_NOTE"
	.sectionflags	@"SHF_NOTE_NV_CUINFO"
        /*0018*/ 	.short	0x0002
        /*001a*/ 	.short	0x0064
        /*001c*/ 	.short	0x0082
	.zero		2


//--------------------- .nv.info                  --------------------------
	.section	.nv.info,"",@"SHT_CUDA_INFO"
	.align	4


	//----- nvinfo : EIATTR_REGCOUNT
	.align		4
        /*0000*/ 	.byte	0x04, 0x2f
        /*0002*/ 	.short	(.L_12 - .L_11)
	.align		4
.L_11:
        /*0004*/ 	.word	index@(_Z10wos_kernelPKdS0_PKjPdidy)
        /*0008*/ 	.word	0x00000042


	//----- nvinfo : EIATTR_FRAME_SIZE
	.align		4
.L_12:
        /*000c*/ 	.byte	0x04, 0x11
        /*000e*/ 	.short	(.L_14 - .L_13)
	.align		4
.L_13:
        /*0010*/ 	.word	index@($_Z10wos_kernelPKdS0_PKjPdidy$__internal_trig_reduction_slowpathd)
        /*0014*/ 	.word	0x00000028


	//----- nvinfo : EIATTR_FRAME_SIZE
	.align		4
.L_14:
        /*0018*/ 	.byte	0x04, 0x11
        /*001a*/ 	.short	(.L_16 - .L_15)
	.align		4
.L_15:
        /*001c*/ 	.word	index@($__internal_1_$__cuda_sm20_dsqrt_rn_f64_mediumpath_v1)
        /*0020*/ 	.word	0x00000028


	//----- nvinfo : EIATTR_FRAME_SIZE
	.align		4
.L_16:
        /*0024*/ 	.byte	0x04, 0x11
        /*0026*/ 	.short	(.L_18 - .L_17)
	.align		4
.L_17:
        /*0028*/ 	.word	index@($__internal_0_$__cuda_sm20_div_rn_f64_full)
        /*002c*/ 	.word	0x00000028


	//----- nvinfo : EIATTR_FRAME_SIZE
	.align		4
.L_18:
        /*0030*/ 	.byte	0x04, 0x11
        /*0032*/ 	.short	(.L_20 - .L_19)
	.align		4
.L_19:
        /*0034*/ 	.word	index@(_Z10wos_kernelPKdS0_PKjPdidy)
        /*0038*/ 	.word	0x00000028


	//----- nvinfo : EIATTR_MIN_STACK_SIZE
	.align		4
.L_20:
        /*003c*/ 	.byte	0x04, 0x12
        /*003e*/ 	.short	(.L_22 - .L_21)
	.align		4
.L_21:
        /*0040*/ 	.word	index@(_Z10wos_kernelPKdS0_PKjPdidy)
        /*0044*/ 	.word	0x00000028
.L_22:


//--------------------- .nv.compat                --------------------------
	.section	.nv.compat,"",@"SHT_CUDA_COMPAT_INFO"
	.align	4
        /*0000*/ 	.byte	0x02, 0x09, 0x00, 0x00, 0x02, 0x02, 0x01, 0x00, 0x02, 0x05, 0x05, 0x00, 0x03, 0x07, 0x01, 0x01
        /*0010*/ 	.byte	0x02, 0x03, 0x00, 0x00, 0x02, 0x06, 0x01, 0x00, 0x04, 0x0b, 0x08, 0x00, 0x01, 0x00, 0x00, 0x00
        /*0020*/ 	.byte	0x00, 0x00, 0x00, 0x00


//--------------------- .nv.info._Z10wos_kernelPKdS0_PKjPdidy --------------------------
	.section	.nv.info._Z10wos_kernelPKdS0_PKjPdidy,"",@"SHT_CUDA_INFO"
	.sectionflags	@""
	.align	4


	//----- nvinfo : EIATTR_CUDA_API_VERSION
	.align		4
        /*0000*/ 	.byte	0x04, 0x37
        /*0002*/ 	.short	(.L_24 - .L_23)
.L_23:
        /*0004*/ 	.word	0x00000082


	//----- nvinfo : EIATTR_KPARAM_INFO
	.align		4
.L_24:
        /*0008*/ 	.byte	0x04, 0x17
        /*000a*/ 	.short	(.L_26 - .L_25)
.L_25:
        /*000c*/ 	.word	0x00000000
        /*0010*/ 	.short	0x0006
        /*0012*/ 	.short	0x0030
        /*0014*/ 	.byte	0x00, 0xf0, 0x21, 0x00


	//----- nvinfo : EIATTR_KPARAM_INFO
	.align		4
.L_26:
        /*0018*/ 	.byte	0x04, 0x17
        /*001a*/ 	.short	(.L_28 - .L_27)
.L_27:
        /*001c*/ 	.word	0x00000000
        /*0020*/ 	.short	0x0005
        /*0022*/ 	.short	0x0028
        /*0024*/ 	.byte	0x00, 0xf0, 0x21, 0x00


	//----- nvinfo : EIATTR_KPARAM_INFO
	.align		4
.L_28:
        /*0028*/ 	.byte	0x04, 0x17
        /*002a*/ 	.short	(.L_30 - .L_29)
.L_29:
        /*002c*/ 	.word	0x00000000
        /*0030*/ 	.short	0x0004
        /*0032*/ 	.short	0x0020
        /*0034*/ 	.byte	0x00, 0xf0, 0x11, 0x00


	//----- nvinfo : EIATTR_KPARAM_INFO
	.align		4
.L_30:
        /*0038*/ 	.byte	0x04, 0x17
        /*003a*/ 	.short	(.L_32 - .L_31)
.L_31:
        /*003c*/ 	.word	0x00000000
        /*0040*/ 	.short	0x0003
        /*0042*/ 	.short	0x0018
        /*0044*/ 	.byte	0x00, 0xf5, 0x21, 0x00


	//----- nvinfo : EIATTR_KPARAM_INFO
	.align		4
.L_32:
        /*0048*/ 	.byte	0x04, 0x17
        /*004a*/ 	.short	(.L_34 - .L_33)
.L_33:
        /*004c*/ 	.word	0x00000000
        /*0050*/ 	.short	0x0002
        /*0052*/ 	.short	0x0010
        /*0054*/ 	.byte	0x00, 0xf5, 0x21, 0x00


	//----- nvinfo : EIATTR_KPARAM_INFO
	.align		4
.L_34:
        /*0058*/ 	.byte	0x04, 0x17
        /*005a*/ 	.short	(.L_36 - .L_35)
.L_35:
        /*005c*/ 	.word	0x00000000
        /*0060*/ 	.short	0x0001
        /*0062*/ 	.short	0x0008
        /*0064*/ 	.byte	0x00, 0xf5, 0x21, 0x00


	//----- nvinfo : EIATTR_KPARAM_INFO
	.align		4
.L_36:
        /*0068*/ 	.byte	0x04, 0x17
        /*006a*/ 	.short	(.L_38 - .L_37)
.L_37:
        /*006c*/ 	.word	0x00000000
        /*0070*/ 	.short	0x0000
        /*0072*/ 	.short	0x0000
        /*0074*/ 	.byte	0x00, 0xf5, 0x21, 0x00


	//----- nvinfo : EIATTR_SPARSE_MMA_MASK
	.align		4
.L_38:
        /*0078*/ 	.byte	0x03, 0x50
        /*007a*/ 	.short	0x0000


	//----- nvinfo : EIATTR_MAXREG_COUNT
	.align		4
        /*007c*/ 	.byte	0x03, 0x1b
        /*007e*/ 	.short	0x00ff


	//----- nvinfo : EIATTR_NUM_BARRIERS
	.align		4
        /*0080*/ 	.byte	0x02, 0x4c
        /*0082*/ 	.byte	0x01
	.zero		1


	//----- nvinfo : EIATTR_MERCURY_ISA_VERSION
	.align		4
        /*0084*/ 	.byte	0x03, 0x5f
        /*0086*/ 	.short	0x0101


	//----- nvinfo : EIATTR_VRC_CTA_INIT_COUNT
	.align		4
        /*0088*/ 	.byte	0x02, 0x4a
	.zero		1
	.zero		1


	//----- nvinfo : EIATTR_EXIT_INSTR_OFFSETS
	.align		4
        /*008c*/ 	.byte	0x04, 0x1c
        /*008e*/ 	.short	(.L_40 - .L_39)


	//   ....[0]....
.L_39:
        /*0090*/ 	.word	0x00000050


	//   ....[1]....
        /*0094*/ 	.word	0x00001de0


	//   ....[2]....
        /*0098*/ 	.word	0x00001fa0


	//----- nvinfo : EIATTR_CRS_STACK_SIZE
	.align		4
.L_40:
        /*009c*/ 	.byte	0x04, 0x1e
        /*009e*/ 	.short	(.L_42 - .L_41)
.L_41:
        /*00a0*/ 	.word	0x00000000


	//----- nvinfo : EIATTR_CBANK_PARAM_SIZE
	.align		4
.L_42:
        /*00a4*/ 	.byte	0x03, 0x19
        /*00a6*/ 	.short	0x0038


	//----- nvinfo : EIATTR_PARAM_CBANK
	.align		4
        /*00a8*/ 	.byte	0x04, 0x0a
        /*00aa*/ 	.short	(.L_44 - .L_43)
	.align		4
.L_43:
        /*00ac*/ 	.word	index@(.nv.constant0._Z10wos_kernelPKdS0_PKjPdidy)
        /*00b0*/ 	.short	0x0380
        /*00b2*/ 	.short	0x0038


	//----- nvinfo : EIATTR_SW_WAR
	.align		4
.L_44:
        /*00b4*/ 	.byte	0x04, 0x36
        /*00b6*/ 	.short	(.L_46 - .L_45)
.L_45:
        /*00b8*/ 	.word	0x00000008
.L_46:


//--------------------- .nv.callgraph             --------------------------
	.section	.nv.callgraph,"",@"SHT_CUDA_CALLGRAPH"
	.align	4
	.sectionentsize	8
	.align		4
        /*0000*/ 	.word	0x00000000
	.align		4
        /*0004*/ 	.word	0xffffffff
	.align		4
        /*0008*/ 	.word	0x00000000
	.align		4
        /*000c*/ 	.word	0xfffffffe
	.align		4
        /*0010*/ 	.word	0x00000000
	.align		4
        /*0014*/ 	.word	0xfffffffd
	.align		4
        /*0018*/ 	.word	0x00000000
	.align		4
        /*001c*/ 	.word	0xfffffffc


//--------------------- .nv.constant4             --------------------------
	.section	.nv.constant4,"a",@progbits
	.align	8
	.align		8
.nv.constant4:
        /*0000*/ 	.dword	precalc_xorwow_matrix
	.align		8
        /*0008*/ 	.dword	precalc_xorwow_offset_matrix
	.align		8
        /*0010*/ 	.dword	mrg32k3aM1
	.align		8
        /*0018*/ 	.dword	mrg32k3aM2
	.align		8
        /*0020*/ 	.dword	mrg32k3aM1SubSeq
	.align		8
        /*0028*/ 	.dword	mrg32k3aM2SubSeq
	.align		8
        /*0030*/ 	.dword	mrg32k3aM1Seq
	.align		8
        /*0038*/ 	.dword	mrg32k3aM2Seq
	.align		8
        /*0040*/ 	.dword	__cudart_i2opi_d
	.align		8
        /*0048*/ 	.dword	__cudart_sin_cos_coeffs


//--------------------- .nv.constant3             --------------------------
	.section	.nv.constant3,"a",@progbits
	.align	8
.nv.constant3:
	.type		__cr_lgamma_table,@object
	.size		__cr_lgamma_table,(.L_8 - __cr_lgamma_table)
__cr_lgamma_table:
        /*0000*/ 	.byte	0x00, 0x00, 0x00, 0x00, 0x00, 0x00, 0x00, 0x00, 0x00, 0x00, 0x00, 0x00, 0x00, 0x00, 0x00, 0x00
        /*0010*/ 	.byte	0xef, 0x39, 0xfa, 0xfe, 0x42, 0x2e, 0xe6, 0x3f, 0x02, 0x20, 0x2a, 0xfa, 0x0b, 0xab, 0xfc, 0x3f
        /*0020*/ 	.byte	0xf9, 0x2c, 0x92, 0x7c, 0xa7, 0x6c, 0x09, 0x40, 0xc9, 0x79, 0x44, 0x3c, 0x64, 0x26, 0x13, 0x40
        /*0030*/ 	.byte	0xca, 0x01, 0xcf, 0x3a, 0x27, 0x51, 0x1a, 0x40, 0x30, 0xcc, 0x2d, 0xf3, 0xe1, 0x0c, 0x21, 0x40
        /*0040*/ 	.byte	0x0d, 0xb7, 0xfc, 0x82, 0x8e, 0x35, 0x25, 0x40
.L_8:


//--------------------- .text._Z10wos_kernelPKdS0_PKjPdidy --------------------------
	.section	.text._Z10wos_kernelPKdS0_PKjPdidy,"ax",@progbits
	.align	128
        .global         _Z10wos_kernelPKdS0_PKjPdidy
        .type           _Z10wos_kernelPKdS0_PKjPdidy,@function
        .size           _Z10wos_kernelPKdS0_PKjPdidy,(.L_x_48 - _Z10wos_kernelPKdS0_PKjPdidy)
        .other          _Z10wos_kernelPKdS0_PKjPdidy,@"STO_CUDA_ENTRY STV_DEFAULT"
_Z10wos_kernelPKdS0_PKjPdidy:
.text._Z10wos_kernelPKdS0_PKjPdidy:
[----:B------:R-:W0:Y:S01]  /*0000*/  LDC R1, c[0x0][0x37c] ;  /* 0x0000df00ff017b82 */ /* 0x000e220000000800 */
[----:B------:R-:W1:Y:S01]  /*0010*/  S2R R46, SR_CTAID.X ;  /* 0x00000000002e7919 */ /* 0x000e620000002500 */
[----:B------:R-:W1:Y:S01]  /*0020*/  LDCU UR4, c[0x0][0x3a0] ;  /* 0x00007400ff0477ac */ /* 0x000e620008000800 */
[----:B0-----:R-:W-:Y:S01]  /*0030*/  VIADD R1, R1, 0xffffffd8 ;  /* 0xffffffd801017836 */ /* 0x001fe20000000000 */
[----:B-1----:R-:W-:-:S13]  /*0040*/  ISETP.GE.AND P0, PT, R46, UR4, PT ;  /* 0x000000042e007c0c */ /* 0x002fda000bf06270 */
[----:B------:R-:W-:Y:S05]  /*0050*/  @P0 EXIT ;  /* 0x000000000000094d */ /* 0x000fea0003800000 */
[----:B------:R-:W0:Y:S01]  /*0060*/  LDC.64 R2, c[0x0][0x390] ;  /* 0x0000e400ff027b82 */ /* 0x000e220000000a00 */
[----:B------:R-:W1:Y:S01]  /*0070*/  LDCU.64 UR6, c[0x0][0x358] ;  /* 0x00006b00ff0677ac */ /* 0x000e620008000a00 */
[----:B------:R-:W2:Y:S01]  /*0080*/  S2R R56, SR_TID.X ;  /* 0x0000000000387919 */ /* 0x000ea20000002100 */
[----:B------:R-:W3:Y:S01]  /*0090*/  LDCU UR4, c[0x0][0x360] ;  /* 0x00006c00ff0477ac */ /* 0x000ee20008000800 */
[----:B------:R-:W4:Y:S01]  /*00a0*/  LDCU.64 UR8, c[0x0][0x3a8] ;  /* 0x00007500ff0877ac */ /* 0x000f220008000a00 */
[----:B------:R-:W0:Y:S01]  /*00b0*/  LDCU.64 UR12, c[0x0][0x3b0] ;  /* 0x00007600ff0c77ac */ /* 0x000e220008000a00 */
[----:B------:R-:W0:Y:S02]  /*00c0*/  LDCU.64 UR10, c[0x4][0x48] ;  /* 0x01000900ff0a77ac */ /* 0x000e240008000a00 */
[----:B0-----:R-:W-:-:S05]  /*00d0*/  IMAD.WIDE.U32 R2, R46, 0x4, R2 ;  /* 0x000000042e027825 */ /* 0x001fca00078e0002 */
[----:B-1----:R-:W5:Y:S01]  /*00e0*/  LDG.E.CONSTANT R45, desc[UR6][R2.64] ;  /* 0x00000006022d7981 */ /* 0x002f62000c1e9900 */
[----:B------:R-:W-:Y:S01]  /*00f0*/  IMAD.MOV.U32 R57, RZ, RZ, RZ ;  /* 0x000000ffff397224 */ /* 0x000fe200078e00ff */
[----:B------:R-:W-:Y:S01]  /*0100*/  BSSY.RECONVERGENT B1, `(.L_x_0) ;  /* 0x00001b9000017945 */ /* 0x000fe20003800200 */
[----:B---3--:R-:W-:Y:S02]  /*0110*/  IMAD.U32 R43, RZ, RZ, UR4 ;  /* 0x00000004ff2b7e24 */ /* 0x008fe4000f8e00ff */
[----:B--2---:R-:W-:-:S04]  /*0120*/  IMAD.WIDE.U32 R40, R46, UR4, R56 ;  /* 0x000000042e287c25 */ /* 0x004fc8000f8e0038 */
[----:B------:R-:W-:Y:S01]  /*0130*/  IMAD.MOV.U32 R44, RZ, RZ, RZ ;  /* 0x000000ffff2c7224 */ /* 0x000fe200078e00ff */
[----:B-----5:R-:W-:-:S13]  /*0140*/  ISETP.GE.U32.AND P0, PT, R56, R45, PT ;  /* 0x0000002d3800720c */ /* 0x020fda0003f06070 */
[----:B----4-:R-:W-:Y:S05]  /*0150*/  @P0 BRA `(.L_x_1) ;  /* 0x0000001800cc0947 */ /* 0x010fea0003800000 */
[----:B------:R-:W0:Y:S08]  /*0160*/  LDC.64 R58, c[0x0][0x380] ;  /* 0x0000e000ff3a7b82 */ /* 0x000e300000000a00 */
[----:B------:R-:W1:Y:S08]  /*0170*/  LDC.64 R54, c[0x0][0x388] ;  /* 0x0000e200ff367b82 */ /* 0x000e700000000a00 */
[----:B------:R-:W2:Y:S01]  /*0180*/  LDC.64 R10, c[0x0][0x3b0] ;  /* 0x0000ec00ff0a7b82 */ /* 0x000ea20000000a00 */
[----:B0-----:R-:W-:-:S06]  /*0190*/  IMAD.WIDE.U32 R58, R46, 0x8, R58 ;  /* 0x000000082e3a7825 */ /* 0x001fcc00078e003a */
[----:B------:R-:W5:Y:S01]  /*01a0*/  LDG.E.64.CONSTANT R58, desc[UR6][R58.64] ;  /* 0x000000063a3a7981 */ /* 0x000f62000c1e9b00 */
[----:B-1----:R-:W-:-:S06]  /*01b0*/  IMAD.WIDE.U32 R54, R46, 0x8, R54 ;  /* 0x000000082e367825 */ /* 0x002fcc00078e0036 */
[----:B------:R-:W5:Y:S01]  /*01c0*/  LDG.E.64.CONSTANT R54, desc[UR6][R54.64] ;  /* 0x0000000636367981 */ /* 0x000f62000c1e9b00 */
[----:B------:R-:W-:-:S04]  /*01d0*/  IMAD.MOV.U32 R42, RZ, RZ, R40 ;  /* 0x000000ffff2a7224 */ /* 0x000fc800078e0028 */
[----:B------:R-:W-:Y:S01]  /*01e0*/  IMAD.HI.U32 R3, R42, -0x326172a9, RZ ;  /* 0xcd9e8d572a037827 */ /* 0x000fe200078e00ff */
[----:B--2---:R-:W-:-:S04]  /*01f0*/  LOP3.LUT R4, R41, R11, RZ, 0x3c, !PT ;  /* 0x0000000b29047212 */ /* 0x004fc800078e3cff */
[----:B------:R-:W-:Y:S01]  /*0200*/  LOP3.LUT R3, R3, R10, RZ, 0x3c, !PT ;  /* 0x0000000a03037212 */ /* 0x000fe200078e3cff */
[----:B------:R-:W-:Y:S02]  /*0210*/  IMAD R6, R42, -0x326172a9, RZ ;  /* 0xcd9e8d572a067824 */ /* 0x000fe400078e02ff */
[----:B------:R-:W-:Y:S02]  /*0220*/  VIADD R0, R10, 0x9e3779b9 ;  /* 0x9e3779b90a007836 */ /* 0x000fe40000000000 */
[----:B------:R-:W-:-:S04]  /*0230*/  IMAD.HI.U32 R5, R4, -0x326172a9, RZ ;  /* 0xcd9e8d5704057827 */ /* 0x000fc800078e00ff */
[----:B------:R-:W-:-:S04]  /*0240*/  IMAD.HI.U32 R7, R3, -0x2daee0ad, RZ ;  /* 0xd2511f5303077827 */ /* 0x000fc800078e00ff */
[----:B------:R-:W-:Y:S01]  /*0250*/  VIADD R2, R11, 0xbb67ae85 ;  /* 0xbb67ae850b027836 */ /* 0x000fe20000000000 */
[----:B------:R-:W-:Y:S01]  /*0260*/  LOP3.LUT R0, R0, R6, R5, 0x96, !PT ;  /* 0x0000000600007212 */ /* 0x000fe200078e9605 */
[----:B------:R-:W-:-:S03]  /*0270*/  IMAD R6, R3, -0x2daee0ad, RZ ;  /* 0xd2511f5303067824 */ /* 0x000fc600078e02ff */
[----:B------:R-:W-:Y:S01]  /*0280*/  LOP3.LUT R2, R7, R2, RZ, 0x3c, !PT ;  /* 0x0000000207027212 */ /* 0x000fe200078e3cff */
[----:B------:R-:W-:Y:S02]  /*0290*/  VIADD R40, R11, 0x76cf5d0a ;  /* 0x76cf5d0a0b287836 */ /* 0x000fe40000000000 */
[----:B------:R-:W-:Y:S02]  /*02a0*/  IMAD R5, R4, -0x326172a9, RZ ;  /* 0xcd9e8d5704057824 */ /* 0x000fe400078e02ff */
[----:B------:R-:W-:-:S04]  /*02b0*/  IMAD.HI.U32 R3, R0, -0x2daee0ad, RZ ;  /* 0xd2511f5300037827 */ /* 0x000fc800078e00ff */
[----:B------:R-:W-:-:S04]  /*02c0*/  IMAD.HI.U32 R4, R2, -0x326172a9, RZ ;  /* 0xcd9e8d5702047827 */ /* 0x000fc800078e00ff */
[----:B------:R-:W-:Y:S01]  /*02d0*/  VIADD R39, R10, 0x3c6ef372 ;  /* 0x3c6ef3720a277836 */ /* 0x000fe20000000000 */
[----:B------:R-:W-:-:S04]  /*02e0*/  LOP3.LUT R3, R40, R6, R3, 0x96, !PT ;  /* 0x0000000628037212 */ /* 0x000fc800078e9603 */
[----:B------:R-:W-:Y:S01]  /*02f0*/  LOP3.LUT R4, R39, R5, R4, 0x96, !PT ;  /* 0x0000000527047212 */ /* 0x000fe200078e9604 */
[----:B------:R-:W-:Y:S02]  /*0300*/  VIADD R38, R10, 0xdaa66d2b ;  /* 0xdaa66d2b0a267836 */ /* 0x000fe40000000000 */
[----:B------:R-:W-:Y:S02]  /*0310*/  IMAD R6, R0, -0x2daee0ad, RZ ;  /* 0xd2511f5300067824 */ /* 0x000fe400078e02ff */
        /* <DEDUP_REMOVED lines=8> */
[----:B------:R-:W-:-:S04]  /*03a0*/  IMAD.HI.U32 R5, R2, -0x2daee0ad, RZ ;  /* 0xd2511f5302057827 */ /* 0x000fc800078e00ff */
[----:B------:R-:W-:Y:S02]  /*03b0*/  IMAD R3, R3, -0x326172a9, RZ ;  /* 0xcd9e8d5703037824 */ /* 0x000fe400078e02ff */
[----:B------:R-:W-:-:S04]  /*03c0*/  IMAD.HI.U32 R0, R6, -0x326172a9, RZ ;  /* 0xcd9e8d5706007827 */ /* 0x000fc800078e00ff */
[----:B------:R-:W-:Y:S01]  /*03d0*/  VIADD R31, R10, 0x78dde6e4 ;  /* 0x78dde6e40a1f7836 */ /* 0x000fe20000000000 */
[----:B------:R-:W-:-:S04]  /*03e0*/  LOP3.LUT R4, R36, R4, R5, 0x96, !PT ;  /* 0x0000000424047212 */ /* 0x000fc800078e9605 */
[----:B------:R-:W-:Y:S01]  /*03f0*/  LOP3.LUT R3, R31, R3, R0, 0x96, !PT ;  /* 0x000000031f037212 */ /* 0x000fe200078e9600 */
[----:B------:R-:W-:Y:S02]  /*0400*/  VIADD R0, R10, 0x1715609d ;  /* 0x1715609d0a007836 */ /* 0x000fe40000000000 */
[----:B------:R-:W-:Y:S02]  /*0410*/  IMAD R6, R6, -0x326172a9, RZ ;  /* 0xcd9e8d5706067824 */ /* 0x000fe400078e02ff */
[----:B------:R-:W-:-:S04]  /*0420*/  IMAD.HI.U32 R5, R4, -0x326172a9, RZ ;  /* 0xcd9e8d5704057827 */ /* 0x000fc800078e00ff */
[----:B------:R-:W-:Y:S01]  /*0430*/  IMAD R8, R2, -0x2daee0ad, RZ ;  /* 0xd2511f5302087824 */ /* 0x000fe200078e02ff */
[----:B------:R-:W-:Y:S01]  /*0440*/  IADD3 R2, PT, PT, R11, -0x56f99767, RZ ;  /* 0xa90668990b027810 */ /* 0x000fe20007ffe0ff */
[----:B------:R-:W-:Y:S01]  /*0450*/  IMAD.HI.U32 R7, R3, -0x2daee0ad, RZ ;  /* 0xd2511f5303077827 */ /* 0x000fe200078e00ff */
[----:B------:R-:W-:-:S04]  /*0460*/  LOP3.LUT R0, R0, R6, R5, 0x96, !PT ;  /* 0x0000000600007212 */ /* 0x000fc800078e9605 */
[----:B------:R-:W-:Y:S01]  /*0470*/  LOP3.LUT R2, R2, R8, R7, 0x96, !PT ;  /* 0x0000000802027212 */ /* 0x000fe200078e9607 */
[----:B------:R-:W-:Y:S02]  /*0480*/  IMAD R6, R3, -0x2daee0ad, RZ ;  /* 0xd2511f5303067824 */ /* 0x000fe400078e02ff */
        /* <DEDUP_REMOVED lines=25> */
[----:B------:R-:W-:Y:S02]  /*0620*/  IMAD R0, R0, -0x326172a9, RZ ;  /* 0xcd9e8d5700007824 */ /* 0x000fe400078e02ff */
[----:B------:R-:W-:Y:S01]  /*0630*/  IMAD.HI.U32 R7, R5, -0x326172a9, RZ ;  /* 0xcd9e8d5705077827 */ /* 0x000fe200078e00ff */
[----:B------:R-:W-:-:S03]  /*0640*/  DMUL R52, RZ, +INF ;  /* 0x7ff00000ff347828 */ /* 0x000fc60000000000 */
[----:B------:R-:W-:-:S04]  /*0650*/  IMAD.WIDE.U32 R2, R3, -0x2daee0ad, RZ ;  /* 0xd2511f5303027825 */ /* 0x000fc800078e00ff */
[----:B------:R-:W-:Y:S01]  /*0660*/  VIADD R11, R11, 0x96a522ad ;  /* 0x96a522ad0b0b7836 */ /* 0x000fe20000000000 */
[----:B------:R-:W-:Y:S01]  /*0670*/  LOP3.LUT R10, R12, R0, R7, 0x96, !PT ;  /* 0x000000000c0a7212 */ /* 0x000fe200078e9607 */
[----:B------:R-:W-:Y:S01]  /*0680*/  IMAD.MOV.U32 R25, RZ, RZ, R2 ;  /* 0x000000ffff197224 */ /* 0x000fe200078e0002 */
[----:B------:R-:W-:Y:S01]  /*0690*/  CS2R R6, SRZ ;  /* 0x0000000000067805 */ /* 0x000fe2000001ff00 */
[----:B------:R-:W-:Y:S01]  /*06a0*/  IMAD.MOV.U32 R44, RZ, RZ, RZ ;  /* 0x000000ffff2c7224 */ /* 0x000fe200078e00ff */
[----:B------:R-:W-:Y:S01]  /*06b0*/  LOP3.LUT R9, R11, R9, R3, 0x96, !PT ;  /* 0x000000090b097212 */ /* 0x000fe200078e9603 */
[----:B------:R-:W-:Y:S02]  /*06c0*/  IMAD.MOV.U32 R8, RZ, RZ, R56 ;  /* 0x000000ffff087224 */ /* 0x000fe400078e0038 */
[----:B------:R-:W-:Y:S02]  /*06d0*/  IMAD.MOV.U32 R24, RZ, RZ, RZ ;  /* 0x000000ffff187224 */ /* 0x000fe400078e00ff */
[----:B------:R-:W-:-:S07]  /*06e0*/  IMAD R0, R5, -0x326172a9, RZ ;  /* 0xcd9e8d5705007824 */ /* 0x000fce00078e02ff */
.L_x_25:
[----:B------:R-:W-:Y:S01]  /*06f0*/  BSSY.RECONVERGENT B0, `(.L_x_2) ;  /* 0x0000152000007945 */ /* 0x000fe20003800200 */
[----:B-----5:R-:W-:Y:S01]  /*0700*/  IMAD.MOV.U32 R50, RZ, RZ, R58 ;  /* 0x000000ffff327224 */ /* 0x020fe200078e003a */
[----:B------:R-:W-:Y:S01]  /*0710*/  MOV R51, R59 ;  /* 0x0000003b00337202 */ /* 0x000fe20000000f00 */
[----:B------:R-:W-:Y:S02]  /*0720*/  IMAD.MOV.U32 R32, RZ, RZ, R54 ;  /* 0x000000ffff207224 */ /* 0x000fe400078e0036 */
[----:B------:R-:W-:-:S07]  /*0730*/  IMAD.MOV.U32 R33, RZ, RZ, R55 ;  /* 0x000000ffff217224 */ /* 0x000fce00078e0037 */
.L_x_24:
[----:B------:R-:W-:Y:S01]  /*0740*/  DSETP.GEU.AND P0, PT, R50, RZ, PT ;  /* 0x000000ff3200722a */ /* 0x000fe20003f0e000 */
[----:B------:R-:W-:-:S13]  /*0750*/  BSSY.RECONVERGENT B2, `(.L_x_3) ;  /* 0x0000010000027945 */ /* 0x000fda0003800200 */
[----:B------:R-:W-:Y:S01]  /*0760*/  @!P0 DADD R50, -RZ, -R50 ;  /* 0x00000000ff328229 */ /* 0x000fe20000000932 */
[----:B------:R-:W-:Y:S10]  /*0770*/  @!P0 BRA `(.L_x_4) ;  /* 0x0000000000348947 */ /* 0x000ff40003800000 */
[----:B------:R-:W-:-:S14]  /*0780*/  DSETP.GT.AND P0, PT, R50, 6, PT ;  /* 0x401800003200742a */ /* 0x000fdc0003f04000 */
[----:B------:R-:W-:Y:S01]  /*0790*/  @P0 DADD R50, R50, -6 ;  /* 0xc018000032320429 */ /* 0x000fe20000000000 */
[----:B------:R-:W-:Y:S10]  /*07a0*/  @P0 BRA `(.L_x_4) ;  /* 0x0000000000280947 */ /* 0x000ff40003800000 */
[----:B------:R-:W-:Y:S02]  /*07b0*/  DADD R2, -R32, 2 ;  /* 0x4000000020027429 */ /* 0x000fe40000000100 */
[----:B------:R-:W-:Y:S02]  /*07c0*/  DSETP.GEU.AND P0, PT, R50, 4, PT ;  /* 0x401000003200742a */ /* 0x000fe40003f0e000 */
[----:B------:R-:W-:-:S06]  /*07d0*/  DSETP.GT.AND P1, PT, R32, 1, PT ;  /* 0x3ff000002000742a */ /* 0x000fcc0003f24000 */
[-C--:B------:R-:W-:Y:S02]  /*07e0*/  FSEL R5, R2, R32.reuse, !P0 ;  /* 0x0000002002057208 */ /* 0x080fe40004000000 */
[-C--:B------:R-:W-:Y:S01]  /*07f0*/  FSEL R17, R3, R33.reuse, !P0 ;  /* 0x0000002103117208 */ /* 0x080fe20004000000 */
[----:B------:R-:W-:Y:S01]  /*0800*/  DSETP.GT.AND P0, PT, R50, 2, PT ;  /* 0x400000003200742a */ /* 0x000fe20003f04000 */
[----:B------:R-:W-:Y:S02]  /*0810*/  FSEL R3, R5, R32, P1 ;  /* 0x0000002005037208 */ /* 0x000fe40000800000 */
[----:B------:R-:W-:-:S03]  /*0820*/  FSEL R5, R17, R33, P1 ;  /* 0x0000002111057208 */ /* 0x000fc60000800000 */
[----:B------:R-:W-:Y:S02]  /*0830*/  FSEL R32, R3, R32, P0 ;  /* 0x0000002003207208 */ /* 0x000fe40000000000 */
[----:B------:R-:W-:-:S07]  /*0840*/  FSEL R33, R5, R33, P0 ;  /* 0x0000002105217208 */ /* 0x000fce0000000000 */
.L_x_4:
[----:B------:R-:W-:Y:S05]  /*0850*/  BSYNC.RECONVERGENT B2 ;  /* 0x0000000000027941 */ /* 0x000fea0003800200 */
.L_x_3:
[----:B------:R-:W-:Y:S01]  /*0860*/  DSETP.GTU.AND P0, PT, R32, 1, PT ;  /* 0x3ff000002000742a */ /* 0x000fe20003f0c000 */
[----:B------:R-:W-:-:S13]  /*0870*/  BSSY.RECONVERGENT B2, `(.L_x_5) ;  /* 0x000006b000027945 */ /* 0x000fda0003800200 */
[----:B------:R-:W-:Y:S05]  /*0880*/  @P0 BRA `(.L_x_6) ;  /* 0x0000000400240947 */ /* 0x000fea0003800000 */
[----:B------:R-:W-:Y:S01]  /*0890*/  DADD R34, R50, -2 ;  /* 0xc000000032227429 */ /* 0x000fe20000000000 */
[----:B------:R-:W-:Y:S01]  /*08a0*/  IMAD.MOV.U32 R2, RZ, RZ, 0x0 ;  /* 0x00000000ff027424 */ /* 0x000fe200078e00ff */
[----:B------:R-:W-:Y:S01]  /*08b0*/  DADD R16, R32, -1 ;  /* 0xbff0000020107429 */ /* 0x000fe20000000000 */
[----:B------:R-:W-:Y:S01]  /*08c0*/  IMAD.MOV.U32 R3, RZ, RZ, 0x3fd80000 ;  /* 0x3fd80000ff037424 */ /* 0x000fe200078e00ff */
[----:B------:R-:W-:Y:S04]  /*08d0*/  BSSY.RECONVERGENT B3, `(.L_x_7) ;  /* 0x000001d000037945 */ /* 0x000fe80003800200 */
[----:B------:R-:W-:-:S08]  /*08e0*/  DMUL R34, R34, R34 ;  /* 0x0000002222227228 */ /* 0x000fd00000000000 */
[----:B------:R-:W-:-:S06]  /*08f0*/  DFMA R34, R16, R16, R34 ;  /* 0x000000101022722b */ /* 0x000fcc0000000022 */
[----:B------:R-:W0:Y:S04]  /*0900*/  MUFU.RSQ64H R23, R35 ;  /* 0x0000002300177308 */ /* 0x000e280000001c00 */
[----:B------:R-:W-:-:S05]  /*0910*/  VIADD R22, R35, 0xfcb00000 ;  /* 0xfcb0000023167836 */ /* 0x000fca0000000000 */
[----:B------:R-:W-:Y:S01]  /*0920*/  ISETP.GE.U32.AND P0, PT, R22, 0x7ca00000, PT ;  /* 0x7ca000001600780c */ /* 0x000fe20003f06070 */
[----:B0-----:R-:W-:-:S08]  /*0930*/  DMUL R4, R22, R22 ;  /* 0x0000001616047228 */ /* 0x001fd00000000000 */
[----:B------:R-:W-:-:S08]  /*0940*/  DFMA R4, R34, -R4, 1 ;  /* 0x3ff000002204742b */ /* 0x000fd00000000804 */
[----:B------:R-:W-:Y:S02]  /*0950*/  DFMA R2, R4, R2, 0.5 ;  /* 0x3fe000000402742b */ /* 0x000fe40000000002 */
[----:B------:R-:W-:-:S08]  /*0960*/  DMUL R26, R22, R4 ;  /* 0x00000004161a7228 */ /* 0x000fd00000000000 */
[----:B------:R-:W-:-:S08]  /*0970*/  DFMA R26, R2, R26, R22 ;  /* 0x0000001a021a722b */ /* 0x000fd00000000016 */
[----:B------:R-:W-:Y:S02]  /*0980*/  DMUL R4, R34, R26 ;  /* 0x0000001a22047228 */ /* 0x000fe40000000000 */
[----:B------:R-:W-:Y:S02]  /*0990*/  VIADD R19, R27, 0xfff00000 ;  /* 0xfff000001b137836 */ /* 0x000fe40000000000 */
[----:B------:R-:W-:-:S04]  /*09a0*/  IMAD.MOV.U32 R18, RZ, RZ, R26 ;  /* 0x000000ffff127224 */ /* 0x000fc800078e001a */
[----:B------:R-:W-:-:S08]  /*09b0*/  DFMA R2, R4, -R4, R34 ;  /* 0x800000040402722b */ /* 0x000fd00000000022 */
[----:B------:R-:W-:Y:S01]  /*09c0*/  DFMA R20, R2, R18, R4 ;  /* 0x000000120214722b */ /* 0x000fe20000000004 */
[----:B------:R-:W-:Y:S10]  /*09d0*/  @!P0 BRA `(.L_x_8) ;  /* 0x0000000000308947 */ /* 0x000ff40003800000 */
[----:B------:R-:W-:Y:S02]  /*09e0*/  IMAD.MOV.U32 R27, RZ, RZ, R26 ;  /* 0x000000ffff1b7224 */ /* 0x000fe400078e001a */
[----:B------:R-:W-:Y:S02]  /*09f0*/  IMAD.MOV.U32 R26, RZ, RZ, R34 ;  /* 0x000000ffff1a7224 */ /* 0x000fe400078e0022 */
[----:B------:R-:W-:Y:S01]  /*0a00*/  IMAD.MOV.U32 R23, RZ, RZ, R35 ;  /* 0x000000ffff177224 */ /* 0x000fe200078e0023 */
[----:B------:R-:W-:Y:S01]  /*0a10*/  MOV R35, 0xa80 ;  /* 0x00000a8000237802 */ /* 0x000fe20000000f00 */
[----:B------:R-:W-:Y:S02]  /*0a20*/  IMAD.MOV.U32 R18, RZ, RZ, R2 ;  /* 0x000000ffff127224 */ /* 0x000fe400078e0002 */
[----:B------:R-:W-:Y:S01]  /*0a30*/  IMAD.MOV.U32 R34, RZ, RZ, R3 ;  /* 0x000000ffff227224 */ /* 0x000fe200078e0003 */
[----:B------:R-:W-:Y:S01]  /*0a40*/  MOV R3, R5 ;  /* 0x0000000500037202 */ /* 0x000fe20000000f00 */
[----:B------:R-:W-:-:S02]  /*0a50*/  IMAD.MOV.U32 R2, RZ, RZ, R4 ;  /* 0x000000ffff027224 */ /* 0x000fc400078e0004 */
[----:B------:R-:W-:-:S07]  /*0a60*/  IMAD.MOV.U32 R48, RZ, RZ, R19 ;  /* 0x000000ffff307224 */ /* 0x000fce00078e0013 */
[----:B------:R-:W-:Y:S05]  /*0a70*/  CALL.REL.NOINC `($__internal_1_$__cuda_sm20_dsqrt_rn_f64_mediumpath_v1) ;  /* 0x0000001800c07944 */ /* 0x000fea0003c00000 */
[----:B------:R-:W-:Y:S02]  /*0a80*/  IMAD.MOV.U32 R20, RZ, RZ, R34 ;  /* 0x000000ffff147224 */ /* 0x000fe400078e0022 */
[----:B------:R-:W-:-:S07]  /*0a90*/  IMAD.MOV.U32 R21, RZ, RZ, R5 ;  /* 0x000000ffff157224 */ /* 0x000fce00078e0005 */
.L_x_8:
[----:B------:R-:W-:Y:S05]  /*0aa0*/  BSYNC.RECONVERGENT B3 ;  /* 0x0000000000037941 */ /* 0x000fea0003800200 */
.L_x_7:
[----:B------:R-:W-:Y:S01]  /*0ab0*/  DADD R22, R50, -4 ;  /* 0xc010000032167429 */ /* 0x000fe20000000000 */
[----:B------:R-:W-:Y:S01]  /*0ac0*/  IMAD.MOV.U32 R2, RZ, RZ, 0x0 ;  /* 0x00000000ff027424 */ /* 0x000fe200078e00ff */
[----:B------:R-:W-:Y:S01]  /*0ad0*/  BSSY.RECONVERGENT B3, `(.L_x_9) ;  /* 0x000001a000037945 */ /* 0x000fe20003800200 */
[----:B------:R-:W-:-:S05]  /*0ae0*/  IMAD.MOV.U32 R3, RZ, RZ, 0x3fd80000 ;  /* 0x3fd80000ff037424 */ /* 0x000fca00078e00ff */
        /* <DEDUP_REMOVED lines=16> */
[----:B------:R-:W-:Y:S01]  /*0bf0*/  IMAD.MOV.U32 R27, RZ, RZ, R26 ;  /* 0x000000ffff1b7224 */ /* 0x000fe200078e001a */
[----:B------:R-:W-:Y:S01]  /*0c00*/  MOV R35, 0xc60 ;  /* 0x00000c6000237802 */ /* 0x000fe20000000f00 */
[----:B------:R-:W-:Y:S02]  /*0c10*/  IMAD.MOV.U32 R26, RZ, RZ, R22 ;  /* 0x000000ffff1a7224 */ /* 0x000fe400078e0016 */
[----:B------:R-:W-:Y:S02]  /*0c20*/  IMAD.MOV.U32 R34, RZ, RZ, R19 ;  /* 0x000000ffff227224 */ /* 0x000fe400078e0013 */
[----:B------:R-:W-:Y:S02]  /*0c30*/  IMAD.MOV.U32 R22, RZ, RZ, R16 ;  /* 0x000000ffff167224 */ /* 0x000fe400078e0010 */
[----:B------:R-:W-:-:S07]  /*0c40*/  IMAD.MOV.U32 R48, RZ, RZ, R5 ;  /* 0x000000ffff307224 */ /* 0x000fce00078e0005 */
[----:B------:R-:W-:Y:S05]  /*0c50*/  CALL.REL.NOINC `($__internal_1_$__cuda_sm20_dsqrt_rn_f64_mediumpath_v1) ;  /* 0x0000001800487944 */ /* 0x000fea0003c00000 */
[----:B------:R-:W-:-:S07]  /*0c60*/  MOV R35, R5 ;  /* 0x0000000500237202 */ /* 0x000fce0000000f00 */
.L_x_10:
[----:B------:R-:W-:Y:S05]  /*0c70*/  BSYNC.RECONVERGENT B3 ;  /* 0x0000000000037941 */ /* 0x000fea0003800200 */
.L_x_9:
[C---:B------:R-:W-:Y:S02]  /*0c80*/  DSETP.GEU.AND P0, PT, R32.reuse, R20, PT ;  /* 0x000000142000722a */ /* 0x040fe40003f0e000 */
[--C-:B------:R-:W-:Y:S02]  /*0c90*/  DSETP.GEU.AND P1, PT, R32, R34.reuse, PT ;  /* 0x000000222000722a */ /* 0x100fe40003f2e000 */
[----:B------:R-:W-:-:S04]  /*0ca0*/  DSETP.GEU.AND P2, PT, R20, R34, PT ;  /* 0x000000221400722a */ /* 0x000fc80003f4e000 */
[----:B------:R-:W-:Y:S02]  /*0cb0*/  FSEL R2, R32, R34, !P1 ;  /* 0x0000002220027208 */ /* 0x000fe40004800000 */
[----:B------:R-:W-:-:S04]  /*0cc0*/  FSEL R3, R33, R35, !P1 ;  /* 0x0000002321037208 */ /* 0x000fc80004800000 */
[----:B------:R-:W-:Y:S02]  /*0cd0*/  @P0 FSEL R2, R20, R34, !P2 ;  /* 0x0000002214020208 */ /* 0x000fe40005000000 */
[----:B------:R-:W-:-:S03]  /*0ce0*/  @P0 FSEL R3, R21, R35, !P2 ;  /* 0x0000002315030208 */ /* 0x000fc60005000000 */
[----:B------:R-:W-:Y:S02]  /*0cf0*/  IMAD.MOV.U32 R34, RZ, RZ, R2 ;  /* 0x000000ffff227224 */ /* 0x000fe400078e0002 */
[----:B------:R-:W-:Y:S01]  /*0d00*/  IMAD.MOV.U32 R35, RZ, RZ, R3 ;  /* 0x000000ffff237224 */ /* 0x000fe200078e0003 */
[----:B------:R-:W-:Y:S06]  /*0d10*/  BRA `(.L_x_11) ;  /* 0x0000000000807947 */ /* 0x000fec0003800000 */
.L_x_6:
[----:B------:R-:W-:-:S14]  /*0d20*/  DSETP.GEU.AND P0, PT, R50, 2, PT ;  /* 0x400000003200742a */ /* 0x000fdc0003f0e000 */
[----:B------:R-:W-:Y:S02]  /*0d30*/  @!P0 DADD R4, -R32, 2 ;  /* 0x4000000020048429 */ /* 0x000fe40000000100 */
[----:B------:R-:W-:-:S08]  /*0d40*/  @!P0 DADD R2, -R50, 2 ;  /* 0x4000000032028429 */ /* 0x000fd00000000100 */
[----:B------:R-:W-:Y:S01]  /*0d50*/  @!P0 DSETP.MIN.AND P1, P2, R4, R2, PT ;  /* 0x000000020400822a */ /* 0x000fe20003a20000 */
[----:B------:R-:W-:Y:S02]  /*0d60*/  @!P0 IMAD.MOV.U32 R16, RZ, RZ, R5 ;  /* 0x000000ffff108224 */ /* 0x000fe400078e0005 */
[----:B------:R-:W-:-:S03]  /*0d70*/  @!P0 IMAD.MOV.U32 R17, RZ, RZ, R3 ;  /* 0x000000ffff118224 */ /* 0x000fc600078e0003 */
[----:B------:R-:W-:Y:S02]  /*0d80*/  @!P0 SEL R34, R4, R2, P1 ;  /* 0x0000000204228207 */ /* 0x000fe40000800000 */
[----:B------:R-:W-:Y:S02]  /*0d90*/  @!P0 FSEL R16, R16, R17, P1 ;  /* 0x0000001110108208 */ /* 0x000fe40000800000 */
[----:B------:R-:W-:-:S04]  /*0da0*/  @!P0 LOP3.LUT R17, R17, 0x80000, RZ, 0xfc, !PT ;  /* 0x0008000011118812 */ /* 0x000fc800078efcff */
[----:B------:R-:W-:Y:S01]  /*0db0*/  @!P0 SEL R35, R17, R16, P2 ;  /* 0x0000001011238207 */ /* 0x000fe20001000000 */
[----:B------:R-:W-:Y:S06]  /*0dc0*/  @!P0 BRA `(.L_x_11) ;  /* 0x0000000000548947 */ /* 0x000fec0003800000 */
[----:B------:R-:W-:-:S14]  /*0dd0*/  DSETP.GT.AND P0, PT, R50, 4, PT ;  /* 0x401000003200742a */ /* 0x000fdc0003f04000 */
[C---:B------:R-:W-:Y:S02]  /*0de0*/  @!P0 DADD R2, R50.reuse, -2 ;  /* 0xc000000032028429 */ /* 0x040fe40000000000 */
[C---:B------:R-:W-:Y:S02]  /*0df0*/  @!P0 DADD R18, -R50.reuse, 4 ;  /* 0x4010000032128429 */ /* 0x040fe40000000100 */
[----:B------:R-:W-:Y:S02]  /*0e00*/  @P0 DADD R4, R50, -4 ;  /* 0xc010000032040429 */ /* 0x000fe40000000000 */
[----:B------:R-:W-:-:S04]  /*0e10*/  @P0 DADD R16, -R32, 2 ;  /* 0x4000000020100429 */ /* 0x000fc80000000100 */
[----:B------:R-:W-:Y:S02]  /*0e20*/  @!P0 DSETP.MIN.AND P3, P4, R2, R18, PT ;  /* 0x000000120200822a */ /* 0x000fe40003c60000 */
[----:B------:R-:W-:Y:S02]  /*0e30*/  @!P0 IMAD.MOV.U32 R21, RZ, RZ, R18 ;  /* 0x000000ffff158224 */ /* 0x000fe400078e0012 */
[----:B------:R-:W-:Y:S01]  /*0e40*/  @P0 DSETP.MIN.AND P1, P2, R4, R16, PT ;  /* 0x000000100400022a */ /* 0x000fe20003a20000 */
[----:B------:R-:W-:Y:S01]  /*0e50*/  @P0 IMAD.MOV.U32 R34, RZ, RZ, R4 ;  /* 0x000000ffff220224 */ /* 0x000fe200078e0004 */
[----:B------:R-:W-:Y:S01]  /*0e60*/  @!P0 FSEL R3, R3, R19, P3 ;  /* 0x0000001303038208 */ /* 0x000fe20001800000 */
[----:B------:R-:W-:Y:S01]  /*0e70*/  @P0 IMAD.MOV.U32 R35, RZ, RZ, R16 ;  /* 0x000000ffff230224 */ /* 0x000fe200078e0010 */
[----:B------:R-:W-:Y:S01]  /*0e80*/  @!P0 LOP3.LUT R16, R19, 0x80000, RZ, 0xfc, !PT ;  /* 0x0008000013108812 */ /* 0x000fe200078efcff */
[----:B------:R-:W-:Y:S01]  /*0e90*/  @!P0 IMAD.MOV.U32 R4, RZ, RZ, R2 ;  /* 0x000000ffff048224 */ /* 0x000fe200078e0002 */
[----:B------:R-:W-:-:S02]  /*0ea0*/  @P0 FSEL R5, R5, R17, P1 ;  /* 0x0000001105050208 */ /* 0x000fc40000800000 */
[----:B------:R-:W-:Y:S02]  /*0eb0*/  @P0 LOP3.LUT R2, R17, 0x80000, RZ, 0xfc, !PT ;  /* 0x0008000011020812 */ /* 0x000fe400078efcff */
[----:B------:R-:W-:Y:S02]  /*0ec0*/  @!P0 SEL R4, R4, R21, P3 ;  /* 0x0000001504048207 */ /* 0x000fe40001800000 */
[----:B------:R-:W-:Y:S02]  /*0ed0*/  @!P0 SEL R3, R16, R3, P4 ;  /* 0x0000000310038207 */ /* 0x000fe40002000000 */
[----:B------:R-:W-:Y:S01]  /*0ee0*/  @P0 SEL R34, R34, R35, P1 ;  /* 0x0000002322220207 */ /* 0x000fe20000800000 */
[----:B------:R-:W-:Y:S01]  /*0ef0*/  @!P0 IMAD.MOV.U32 R34, RZ, RZ, R4 ;  /* 0x000000ffff228224 */ /* 0x000fe200078e0004 */
[----:B------:R-:W-:Y:S01]  /*0f00*/  @P0 SEL R35, R2, R5, P2 ;  /* 0x0000000502230207 */ /* 0x000fe20001000000 */
[----:B------:R-:W-:-:S07]  /*0f10*/  @!P0 IMAD.MOV.U32 R35, RZ, RZ, R3 ;  /* 0x000000ffff238224 */ /* 0x000fce00078e0003 */
.L_x_11:
[----:B------:R-:W-:Y:S05]  /*0f20*/  BSYNC.RECONVERGENT B2 ;  /* 0x0000000000027941 */ /* 0x000fea0003800200 */
.L_x_5:
[----:B------:R-:W-:-:S14]  /*0f30*/  DSETP.GEU.AND P0, PT, R34, UR8, PT ;  /* 0x0000000822007e2a */ /* 0x000fdc000bf0e000 */
[----:B------:R-:W-:Y:S05]  /*0f40*/  @!P0 BRA `(.L_x_12) ;  /* 0x0000000c00308947 */ /* 0x000fea0003800000 */
[----:B------:R-:W-:Y:S01]  /*0f50*/  ISETP.NE.AND P0, PT, R24, 0x1, PT ;  /* 0x000000011800780c */ /* 0x000fe20003f05270 */
[----:B------:R-:W-:Y:S01]  /*0f60*/  BSSY.RECONVERGENT B2, `(.L_x_13) ;  /* 0x000004b000027945 */ /* 0x000fe20003800200 */
[----:B------:R-:W-:Y:S02]  /*0f70*/  IMAD.MOV.U32 R47, RZ, RZ, 0x2 ;  /* 0x00000002ff2f7424 */ /* 0x000fe400078e00ff */
[----:B------:R-:W-:Y:S02]  /*0f80*/  IMAD.MOV.U32 R16, RZ, RZ, R0 ;  /* 0x000000ffff107224 */ /* 0x000fe400078e0000 */
[----:B------:R-:W-:-:S07]  /*0f90*/  IMAD.MOV.U32 R48, RZ, RZ, R25 ;  /* 0x000000ffff307224 */ /* 0x000fce00078e0019 */
[----:B------:R-:W-:Y:S05]  /*0fa0*/  @!P0 BRA `(.L_x_14) ;  /* 0x0000000400188947 */ /* 0x000fea0003800000 */
[----:B------:R-:W-:-:S13]  /*0fb0*/  ISETP.NE.AND P0, PT, R24, 0x3, PT ;  /* 0x000000031800780c */ /* 0x000fda0003f05270 */
[----:B------:R-:W-:Y:S05]  /*0fc0*/  @!P0 BRA `(.L_x_15) ;  /* 0x0000000000208947 */ /* 0x000fea0003800000 */
[----:B------:R-:W-:-:S13]  /*0fd0*/  ISETP.NE.AND P0, PT, R24, 0x2, PT ;  /* 0x000000021800780c */ /* 0x000fda0003f05270 */
[----:B------:R-:W-:Y:S01]  /*0fe0*/  @!P0 MOV R47, 0x3 ;  /* 0x00000003002f8802 */ /* 0x000fe20000000f00 */
[----:B------:R-:W-:Y:S02]  /*0ff0*/  @!P0 IMAD.MOV.U32 R48, RZ, RZ, R25 ;  /* 0x000000ffff308224 */ /* 0x000fe400078e0019 */
[----:B------:R-:W-:Y:S02]  /*1000*/  @!P0 IMAD.MOV.U32 R16, RZ, RZ, R9 ;  /* 0x000000ffff108224 */ /* 0x000fe400078e0009 */
[----:B------:R-:W-:Y:S02]  /*1010*/  @P0 VIADD R47, R24, 0x1 ;  /* 0x00000001182f0836 */ /* 0x000fe40000000000 */
[----:B------:R-:W-:Y:S02]  /*1020*/  @P0 IMAD.MOV.U32 R48, RZ, RZ, R25 ;  /* 0x000000ffff300224 */ /* 0x000fe400078e0019 */
[----:B------:R-:W-:Y:S01]  /*1030*/  @P0 IMAD.MOV.U32 R16, RZ, RZ, R10 ;  /* 0x000000ffff100224 */ /* 0x000fe200078e000a */
[----:B------:R-:W-:Y:S06]  /*1040*/  BRA `(.L_x_14) ;  /* 0x0000000000f07947 */ /* 0x000fec0003800000 */
.L_x_15:
[----:B------:R-:W-:Y:S01]  /*1050*/  VIADD R7, R7, 0x1 ;  /* 0x0000000107077836 */ /* 0x000fe20000000000 */
[----:B------:R-:W-:Y:S03]  /*1060*/  BSSY.RECONVERGENT B3, `(.L_x_16) ;  /* 0x000000c000037945 */ /* 0x000fe60003800200 */
[C---:B------:R-:W-:Y:S01]  /*1070*/  IMAD.WIDE.U32 R16, R7.reuse, -0x2daee0ad, RZ ;  /* 0xd2511f5307107825 */ /* 0x040fe200078e00ff */
[----:B------:R-:W-:-:S13]  /*1080*/  ISETP.NE.AND P0, PT, R7, RZ, PT ;  /* 0x000000ff0700720c */ /* 0x000fda0003f05270 */
[----:B------:R-:W-:Y:S05]  /*1090*/  @P0 BRA `(.L_x_17) ;  /* 0x0000000000200947 */ /* 0x000fea0003800000 */
[----:B------:R-:W-:-:S05]  /*10a0*/  VIADD R6, R6, 0x1 ;  /* 0x0000000106067836 */ /* 0x000fca0000000000 */
[----:B------:R-:W-:-:S13]  /*10b0*/  ISETP.NE.AND P0, PT, R6, RZ, PT ;  /* 0x000000ff0600720c */ /* 0x000fda0003f05270 */
[----:B------:R-:W-:Y:S02]  /*10c0*/  @!P0 VIADD R42, R42, 0x1 ;  /* 0x000000012a2a8836 */ /* 0x000fe40000000000 */
[----:B------:R-:W-:Y:S02]  /*10d0*/  @!P0 VIADD R0, R41, 0x1 ;  /* 0x0000000129008836 */ /* 0x000fe40000000000 */
[----:B------:R-:W-:Y:S01]  /*10e0*/  @!P0 IMAD.MOV.U32 R6, RZ, RZ, RZ ;  /* 0x000000ffff068224 */ /* 0x000fe200078e00ff */
[----:B------:R-:W-:-:S13]  /*10f0*/  ISETP.NE.AND P1, PT, R42, RZ, !P0 ;  /* 0x000000ff2a00720c */ /* 0x000fda0004725270 */
[----:B------:R-:W-:-:S04]  /*1100*/  @P1 IMAD.MOV R0, RZ, RZ, R41 ;  /* 0x000000ffff001224 */ /* 0x000fc800078e0229 */
[----:B------:R-:W-:-:S07]  /*1110*/  @!P0 IMAD.MOV.U32 R41, RZ, RZ, R0 ;  /* 0x000000ffff298224 */ /* 0x000fce00078e0000 */
.L_x_17:
[----:B------:R-:W-:Y:S05]  /*1120*/  BSYNC.RECONVERGENT B3 ;  /* 0x0000000000037941 */ /* 0x000fea0003800200 */
.L_x_16:
[----:B------:R-:W-:Y:S01]  /*1130*/  IMAD.WIDE.U32 R2, R42, -0x326172a9, RZ ;  /* 0xcd9e8d572a027825 */ /* 0x000fe200078e00ff */
[----:B------:R-:W-:Y:S01]  /*1140*/  LOP3.LUT R4, R41, UR13, R17, 0x96, !PT ;  /* 0x0000000d29047c12 */ /* 0x000fe2000f8e9611 */
[----:B------:R-:W-:Y:S02]  /*1150*/  UIADD3 UR4, UPT, UPT, UR12, -0x61c88647, URZ ;  /* 0x9e3779b90c047890 */ /* 0x000fe4000fffe0ff */
[----:B------:R-:W-:Y:S01]  /*1160*/  UIADD3 UR5, UPT, UPT, UR13, -0x4498517b, URZ ;  /* 0xbb67ae850d057890 */ /* 0x000fe2000fffe0ff */
[----:B------:R-:W-:Y:S01]  /*1170*/  LOP3.LUT R18, R6, UR12, R3, 0x96, !PT ;  /* 0x0000000c06127c12 */ /* 0x000fe2000f8e9603 */
[----:B------:R-:W-:-:S04]  /*1180*/  IMAD.WIDE.U32 R4, R4, -0x326172a9, RZ ;  /* 0xcd9e8d5704047825 */ /* 0x000fc800078e00ff */
[----:B------:R-:W-:Y:S01]  /*1190*/  IMAD.WIDE.U32 R18, R18, -0x2daee0ad, RZ ;  /* 0xd2511f5312127825 */ /* 0x000fe200078e00ff */
[----:B------:R-:W-:Y:S01]  /*11a0*/  LOP3.LUT R17, R2, UR4, R5, 0x96, !PT ;  /* 0x0000000402117c12 */ /* 0x000fe2000f8e9605 */
[----:B------:R-:W-:Y:S02]  /*11b0*/  UIADD3 UR4, UPT, UPT, UR12, 0x1715609d, URZ ;  /* 0x1715609d0c047890 */ /* 0x000fe4000fffe0ff */
[----:B------:R-:W-:Y:S01]  /*11c0*/  IMAD.MOV.U32 R47, RZ, RZ, RZ ;  /* 0x000000ffff2f7224 */ /* 0x000fe200078e00ff */
[----:B------:R-:W-:Y:S01]  /*11d0*/  LOP3.LUT R2, R16, UR5, R19, 0x96, !PT ;  /* 0x0000000510027c12 */ /* 0x000fe2000f8e9613 */
[----:B------:R-:W-:Y:S01]  /*11e0*/  IMAD.WIDE.U32 R16, R17, -0x2daee0ad, RZ ;  /* 0xd2511f5311107825 */ /* 0x000fe200078e00ff */
[----:B------:R-:W-:-:S03]  /*11f0*/  UIADD3 UR5, UPT, UPT, UR13, -0x56f99767, URZ ;  /* 0xa90668990d057890 */ /* 0x000fc6000fffe0ff */
[----:B------:R-:W-:Y:S01]  /*1200*/  IMAD.WIDE.U32 R2, R2, -0x326172a9, RZ ;  /* 0xcd9e8d5702027825 */ /* 0x000fe200078e00ff */
[----:B------:R-:W-:-:S04]  /*1210*/  LOP3.LUT R5, R40, R18, R17, 0x96, !PT ;  /* 0x0000001228057212 */ /* 0x000fc800078e9611 */
[----:B------:R-:W-:Y:S01]  /*1220*/  LOP3.LUT R18, R39, R4, R3, 0x96, !PT ;  /* 0x0000000427127212 */ /* 0x000fe200078e9603 */
[----:B------:R-:W-:-:S04]  /*1230*/  IMAD.WIDE.U32 R4, R5, -0x326172a9, RZ ;  /* 0xcd9e8d5705047825 */ /* 0x000fc800078e00ff */
        /* <DEDUP_REMOVED lines=9> */
[----:B------:R-:W-:-:S04]  /*12d0*/  LOP3.LUT R17, R2, UR4, R5, 0x96, !PT ;  /* 0x0000000402117c12 */ /* 0x000fc8000f8e9605 */
[----:B------:R-:W-:Y:S01]  /*12e0*/  LOP3.LUT R2, R16, UR5, R19, 0x96, !PT ;  /* 0x0000000510027c12 */ /* 0x000fe2000f8e9613 */
        /* <DEDUP_REMOVED lines=14> */
[----:B------:R-:W-:Y:S02]  /*13d0*/  LOP3.LUT R10, R12, R16, R5, 0x96, !PT ;  /* 0x000000100c0a7212 */ /* 0x000fe400078e9605 */
[----:B------:R-:W-:Y:S01]  /*13e0*/  MOV R16, R25 ;  /* 0x0000001900107202 */ /* 0x000fe20000000f00 */
[----:B------:R-:W-:Y:S01]  /*13f0*/  IMAD.MOV.U32 R0, RZ, RZ, R4 ;  /* 0x000000ffff007224 */ /* 0x000fe200078e0004 */
[----:B------:R-:W-:-:S07]  /*1400*/  LOP3.LUT R9, R11, R2, R49, 0x96, !PT ;  /* 0x000000020b097212 */ /* 0x000fce00078e9631 */
.L_x_14:
[----:B------:R-:W-:Y:S05]  /*1410*/  BSYNC.RECONVERGENT B2 ;  /* 0x0000000000027941 */ /* 0x000fea0003800200 */
.L_x_13:
[----:B------:R-:W0:Y:S01]  /*1420*/  I2F.F64.U32 R4, R16 ;  /* 0x0000001000047312 */ /* 0x000e220000201800 */
[----:B------:R-:W-:Y:S01]  /*1430*/  IMAD.MOV.U32 R2, RZ, RZ, 0x0 ;  /* 0x00000000ff027424 */ /* 0x000fe200078e00ff */
[----:B------:R-:W-:Y:S01]  /*1440*/  UMOV UR4, 0x54442d18 ;  /* 0x54442d1800047882 */ /* 0x000fe20000000000 */
[----:B------:R-:W-:Y:S01]  /*1450*/  IMAD.MOV.U32 R3, RZ, RZ, 0x3df00000 ;  /* 0x3df00000ff037424 */ /* 0x000fe200078e00ff */
[----:B------:R-:W-:Y:S01]  /*1460*/  UMOV UR5, 0x401921fb ;  /* 0x401921fb00057882 */ /* 0x000fe20000000000 */
[----:B------:R-:W-:Y:S01]  /*1470*/  BSSY.RECONVERGENT B2, `(.L_x_18) ;  /* 0x000001e000027945 */ /* 0x000fe20003800200 */
[----:B------:R-:W-:-:S03]  /*1480*/  IMAD.MOV.U32 R49, RZ, RZ, RZ ;  /* 0x000000ffff317224 */ /* 0x000fc600078e00ff */
[----:B0-----:R-:W-:Y:S01]  /*1490*/  DFMA R2, R4, R2, 2.3283064365386962891e-10 ;  /* 0x3df000000402742b */ /* 0x001fe20000000002 */
[----:B------:R-:W-:Y:S02]  /*14a0*/  IMAD.MOV.U32 R4, RZ, RZ, R52 ;  /* 0x000000ffff047224 */ /* 0x000fe400078e0034 */
[----:B------:R-:W-:-:S05]  /*14b0*/  IMAD.MOV.U32 R5, RZ, RZ, R53 ;  /* 0x000000ffff057224 */ /* 0x000fca00078e0035 */
[----:B------:R-:W-:-:S08]  /*14c0*/  DMUL R60, R2, UR4 ;  /* 0x00000004023c7c28 */ /* 0x000fd00008000000 */
[----:B------:R-:W-:-:S14]  /*14d0*/  DSETP.NEU.AND P2, PT, R60, +INF , PT ;  /* 0x7ff000003c00742a */ /* 0x000fdc0003f4d000 */
[----:B------:R-:W-:Y:S05]  /*14e0*/  @!P2 BRA `(.L_x_19) ;  /* 0x000000000058a947 */ /* 0x000fea0003800000 */
[----:B------:R-:W-:Y:S01]  /*14f0*/  UMOV UR4, 0x6dc9c883 ;  /* 0x6dc9c88300047882 */ /* 0x000fe20000000000 */
[----:B------:R-:W-:Y:S01]  /*1500*/  UMOV UR5, 0x3fe45f30 ;  /* 0x3fe45f3000057882 */ /* 0x000fe20000000000 */
[C---:B------:R-:W-:Y:S02]  /*1510*/  DSETP.GE.AND P0, PT, R60.reuse, 2.14748364800000000000e+09, PT ;  /* 0x41e000003c00742a */ /* 0x040fe40003f06000 */
[----:B------:R-:W-:Y:S01]  /*1520*/  DMUL R2, R60, UR4 ;  /* 0x000000043c027c28 */ /* 0x000fe20008000000 */
[----:B------:R-:W-:Y:S01]  /*1530*/  UMOV UR4, 0x54442d18 ;  /* 0x54442d1800047882 */ /* 0x000fe20000000000 */
[----:B------:R-:W-:-:S04]  /*1540*/  UMOV UR5, 0x3ff921fb ;  /* 0x3ff921fb00057882 */ /* 0x000fc80000000000 */
[----:B------:R-:W0:Y:S08]  /*1550*/  F2I.F64 R49, R2 ;  /* 0x0000000200317311 */ /* 0x000e300000301100 */
[----:B0-----:R-:W0:Y:S02]  /*1560*/  I2F.F64 R2, R49 ;  /* 0x0000003100027312 */ /* 0x001e240000201c00 */
[----:B0-----:R-:W-:Y:S01]  /*1570*/  DFMA R4, R2, -UR4, R60 ;  /* 0x8000000402047c2b */ /* 0x001fe2000800003c */
[----:B------:R-:W-:Y:S01]  /*1580*/  UMOV UR4, 0x33145c00 ;  /* 0x33145c0000047882 */ /* 0x000fe20000000000 */
[----:B------:R-:W-:-:S06]  /*1590*/  UMOV UR5, 0x3c91a626 ;  /* 0x3c91a62600057882 */ /* 0x000fcc0000000000 */
[----:B------:R-:W-:Y:S01]  /*15a0*/  DFMA R4, R2, -UR4, R4 ;  /* 0x8000000402047c2b */ /* 0x000fe20008000004 */
[----:B------:R-:W-:Y:S01]  /*15b0*/  UMOV UR4, 0x252049c0 ;  /* 0x252049c000047882 */ /* 0x000fe20000000000 */
[----:B------:R-:W-:-:S06]  /*15c0*/  UMOV UR5, 0x397b839a ;  /* 0x397b839a00057882 */ /* 0x000fcc0000000000 */
[----:B------:R-:W-:Y:S01]  /*15d0*/  DFMA R4, R2, -UR4, R4 ;  /* 0x8000000402047c2b */ /* 0x000fe20008000004 */
[----:B------:R-:W-:Y:S10]  /*15e0*/  @!P0 BRA `(.L_x_19) ;  /* 0x0000000000188947 */ /* 0x000ff40003800000 */
[----:B------:R-:W-:Y:S01]  /*15f0*/  IMAD.MOV.U32 R20, RZ, RZ, R60 ;  /* 0x000000ffff147224 */ /* 0x000fe200078e003c */
[----:B------:R-:W-:Y:S01]  /*1600*/  MOV R17, 0x1630 ;  /* 0x0000163000117802 */ /* 0x000fe20000000f00 */
[----:B------:R-:W-:-:S07]  /*1610*/  IMAD.MOV.U32 R16, RZ, RZ, R61 ;  /* 0x000000ffff107224 */ /* 0x000fce00078e003d */
[----:B------:R-:W-:Y:S05]  /*1620*/  CALL.REL.NOINC `($_Z10wos_kernelPKdS0_PKjPdidy$__internal_trig_reduction_slowpathd) ;  /* 0x0000001000907944 */ /* 0x000fea0003c00000 */
[----:B------:R-:W-:Y:S02]  /*1630*/  IMAD.MOV.U32 R4, RZ, RZ, R2 ;  /* 0x000000ffff047224 */ /* 0x000fe400078e0002 */
[----:B------:R-:W-:-:S07]  /*1640*/  IMAD.MOV.U32 R5, RZ, RZ, R3 ;  /* 0x000000ffff057224 */ /* 0x000fce00078e0003 */
.L_x_19:
[----:B------:R-:W-:Y:S05]  /*1650*/  BSYNC.RECONVERGENT B2 ;  /* 0x0000000000027941 */ /* 0x000fea0003800200 */
.L_x_18:
[----:B------:R-:W-:-:S05]  /*1660*/  IMAD.SHL.U32 R2, R49, 0x40, RZ ;  /* 0x0000004031027824 */ /* 0x000fca00078e00ff */
[----:B------:R-:W-:-:S04]  /*1670*/  LOP3.LUT R2, R2, 0x40, RZ, 0xc0, !PT ;  /* 0x0000004002027812 */ /* 0x000fc800078ec0ff */
[----:B------:R-:W-:-:S05]  /*1680*/  IADD3 R24, P0, PT, R2, UR10, RZ ;  /* 0x0000000a02187c10 */ /* 0x000fca000ff1e0ff */
[----:B------:R-:W-:-:S05]  /*1690*/  IMAD.X R25, RZ, RZ, UR11, P0 ;  /* 0x0000000bff197e24 */ /* 0x000fca00080e06ff */
[----:B------:R-:W2:Y:S01]  /*16a0*/  LDG.E.128.CONSTANT R16, desc[UR6][R24.64] ;  /* 0x0000000618107981 */ /* 0x000ea2000c1e9d00 */
[----:B------:R-:W-:Y:S02]  /*16b0*/  LOP3.LUT R2, R49, 0x1, RZ, 0xc0, !PT ;  /* 0x0000000131027812 */ /* 0x000fe400078ec0ff */
[----:B------:R-:W-:Y:S02]  /*16c0*/  MOV R20, 0x20fd8164 ;  /* 0x20fd816400147802 */ /* 0x000fe40000000f00 */
[----:B------:R-:W-:Y:S01]  /*16d0*/  ISETP.NE.U32.AND P0, PT, R2, 0x1, PT ;  /* 0x000000010200780c */ /* 0x000fe20003f05070 */
[----:B------:R-:W-:-:S03]  /*16e0*/  IMAD.MOV.U32 R2, RZ, RZ, 0x3da8ff83 ;  /* 0x3da8ff83ff027424 */ /* 0x000fc600078e00ff */
[----:B------:R-:W-:Y:S02]  /*16f0*/  FSEL R20, R20, -8.06006814911005101289e+34, !P0 ;  /* 0xf9785eba14147808 */ /* 0x000fe40004000000 */
[----:B------:R-:W-:Y:S01]  /*1700*/  FSEL R21, -R2, 0.11223486810922622681, !P0 ;  /* 0x3de5db6502157808 */ /* 0x000fe20004000100 */
[----:B------:R-:W-:-:S08]  /*1710*/  DMUL R2, R4, R4 ;  /* 0x0000000404027228 */ /* 0x000fd00000000000 */
[C---:B--2---:R-:W-:Y:S01]  /*1720*/  DFMA R16, R2.reuse, R20, R16 ;  /* 0x000000140210722b */ /* 0x044fe20000000010 */
[----:B------:R-:W2:Y:S04]  /*1730*/  LDG.E.128.CONSTANT R20, desc[UR6][R24.64+0x10] ;  /* 0x0000100618147981 */ /* 0x000ea8000c1e9d00 */
[----:B------:R-:W3:Y:S03]  /*1740*/  LDG.E.128.CONSTANT R24, desc[UR6][R24.64+0x20] ;  /* 0x0000200618187981 */ /* 0x000ee6000c1e9d00 */
[C---:B------:R-:W-:Y:S01]  /*1750*/  DFMA R16, R2.reuse, R16, R18 ;  /* 0x000000100210722b */ /* 0x040fe20000000012 */
[----:B------:R-:W-:Y:S07]  /*1760*/  BSSY.RECONVERGENT B2, `(.L_x_20) ;  /* 0x0000029000027945 */ /* 0x000fee0003800200 */
[----:B--2---:R-:W-:-:S08]  /*1770*/  DFMA R16, R2, R16, R20 ;  /* 0x000000100210722b */ /* 0x004fd00000000014 */
[----:B------:R-:W-:-:S08]  /*1780*/  DFMA R16, R2, R16, R22 ;  /* 0x000000100210722b */ /* 0x000fd00000000016 */
[----:B---3--:R-:W-:-:S08]  /*1790*/  DFMA R16, R2, R16, R24 ;  /* 0x000000100210722b */ /* 0x008fd00000000018 */
[----:B------:R-:W-:-:S08]  /*17a0*/  DFMA R16, R2, R16, R26 ;  /* 0x000000100210722b */ /* 0x000fd0000000001a */
[----:B------:R-:W-:Y:S02]  /*17b0*/  DFMA R4, R16, R4, R4 ;  /* 0x000000041004722b */ /* 0x000fe40000000004 */
[----:B------:R-:W-:-:S10]  /*17c0*/  DFMA R2, R2, R16, 1 ;  /* 0x3ff000000202742b */ /* 0x000fd40000000010 */
[----:B------:R-:W-:Y:S01]  /*17d0*/  FSEL R2, R2, R4, !P0 ;  /* 0x0000000402027208 */ /* 0x000fe20004000000 */
[----:B------:R-:W-:Y:S01]  /*17e0*/  IMAD.MOV.U32 R4, RZ, RZ, 0x1 ;  /* 0x00000001ff047424 */ /* 0x000fe200078e00ff */
[----:B------:R-:W-:Y:S02]  /*17f0*/  FSEL R3, R3, R5, !P0 ;  /* 0x0000000503037208 */ /* 0x000fe40004000000 */
[----:B------:R-:W-:-:S04]  /*1800*/  LOP3.LUT P0, RZ, R49, 0x2, RZ, 0xc0, !PT ;  /* 0x0000000231ff7812 */ /* 0x000fc8000780c0ff */
[----:B------:R-:W-:-:S10]  /*1810*/  DADD R16, RZ, -R2 ;  /* 0x00000000ff107229 */ /* 0x000fd40000000802 */
[----:B------:R-:W-:Y:S01]  /*1820*/  FSEL R62, R2, R16, !P0 ;  /* 0x00000010023e7208 */ /* 0x000fe20004000000 */
[----:B------:R-:W-:Y:S01]  /*1830*/  IMAD.MOV.U32 R2, RZ, RZ, R52 ;  /* 0x000000ffff027224 */ /* 0x000fe200078e0034 */
[----:B------:R-:W-:Y:S01]  /*1840*/  FSEL R63, R3, R17, !P0 ;  /* 0x00000011033f7208 */ /* 0x000fe20004000000 */
[----:B------:R-:W-:Y:S01]  /*1850*/  IMAD.MOV.U32 R3, RZ, RZ, R53 ;  /* 0x000000ffff037224 */ /* 0x000fe200078e0035 */
[----:B------:R-:W-:Y:S06]  /*1860*/  @!P2 BRA `(.L_x_21) ;  /* 0x000000000060a947 */ /* 0x000fec0003800000 */
[----:B------:R-:W-:Y:S01]  /*1870*/  UMOV UR4, 0x6dc9c883 ;  /* 0x6dc9c88300047882 */ /* 0x000fe20000000000 */
[----:B------:R-:W-:Y:S01]  /*1880*/  UMOV UR5, 0x3fe45f30 ;  /* 0x3fe45f3000057882 */ /* 0x000fe20000000000 */
[C---:B------:R-:W-:Y:S01]  /*1890*/  DSETP.GE.AND P0, PT, R60.reuse, 2.14748364800000000000e+09, PT ;  /* 0x41e000003c00742a */ /* 0x040fe20003f06000 */
[----:B------:R-:W-:Y:S01]  /*18a0*/  BSSY.RECONVERGENT B3, `(.L_x_22) ;  /* 0x0000013000037945 */ /* 0x000fe20003800200 */
        /* <DEDUP_REMOVED lines=17> */
[----:B------:R-:W-:-:S07]  /*19c0*/  IMAD.MOV.U32 R16, RZ, RZ, R49 ;  /* 0x000000ffff107224 */ /* 0x000fce00078e0031 */
.L_x_23:
[----:B------:R-:W-:Y:S05]  /*19d0*/  BSYNC.RECONVERGENT B3 ;  /* 0x0000000000037941 */ /* 0x000fea0003800200 */
.L_x_22:
[----:B------:R-:W-:-:S07]  /*19e0*/  VIADD R4, R16, 0x1 ;  /* 0x0000000110047836 */ /* 0x000fce0000000000 */
.L_x_21:
[----:B------:R-:W-:Y:S05]  /*19f0*/  BSYNC.RECONVERGENT B2 ;  /* 0x0000000000027941 */ /* 0x000fea0003800200 */
.L_x_20:
[----:B------:R-:W-:-:S05]  /*1a00*/  IMAD.SHL.U32 R5, R4, 0x40, RZ ;  /* 0x0000004004057824 */ /* 0x000fca00078e00ff */
[----:B------:R-:W-:-:S04]  /*1a10*/  LOP3.LUT R5, R5, 0x40, RZ, 0xc0, !PT ;  /* 0x0000004005057812 */ /* 0x000fc800078ec0ff */
[----:B------:R-:W-:-:S05]  /*1a20*/  IADD3 R24, P0, PT, R5, UR10, RZ ;  /* 0x0000000a05187c10 */ /* 0x000fca000ff1e0ff */
[----:B------:R-:W-:-:S05]  /*1a30*/  IMAD.X R25, RZ, RZ, UR11, P0 ;  /* 0x0000000bff197e24 */ /* 0x000fca00080e06ff */
[----:B------:R-:W2:Y:S01]  /*1a40*/  LDG.E.128.CONSTANT R16, desc[UR6][R24.64] ;  /* 0x0000000618107981 */ /* 0x000ea2000c1e9d00 */
[----:B------:R-:W-:Y:S01]  /*1a50*/  LOP3.LUT R5, R4, 0x1, RZ, 0xc0, !PT ;  /* 0x0000000104057812 */ /* 0x000fe200078ec0ff */
[----:B------:R-:W-:Y:S01]  /*1a60*/  IMAD.MOV.U32 R20, RZ, RZ, 0x20fd8164 ;  /* 0x20fd8164ff147424 */ /* 0x000fe200078e00ff */
[----:B------:R-:W-:Y:S02]  /*1a70*/  DMUL R60, R2, R2 ;  /* 0x00000002023c7228 */ /* 0x000fe40000000000 */
[----:B------:R-:W-:Y:S01]  /*1a80*/  ISETP.NE.U32.AND P0, PT, R5, 0x1, PT ;  /* 0x000000010500780c */ /* 0x000fe20003f05070 */
[----:B------:R-:W-:-:S03]  /*1a90*/  IMAD.MOV.U32 R5, RZ, RZ, 0x3da8ff83 ;  /* 0x3da8ff83ff057424 */ /* 0x000fc600078e00ff */
[----:B------:R-:W-:Y:S02]  /*1aa0*/  FSEL R20, R20, -8.06006814911005101289e+34, !P0 ;  /* 0xf9785eba14147808 */ /* 0x000fe40004000000 */
[----:B------:R-:W-:-:S06]  /*1ab0*/  FSEL R21, -R5, 0.11223486810922622681, !P0 ;  /* 0x3de5db6505157808 */ /* 0x000fcc0004000100 */
[C---:B--2---:R-:W-:Y:S01]  /*1ac0*/  DFMA R16, R60.reuse, R20, R16 ;  /* 0x000000143c10722b */ /* 0x044fe20000000010 */
[----:B------:R-:W2:Y:S04]  /*1ad0*/  LDG.E.128.CONSTANT R20, desc[UR6][R24.64+0x10] ;  /* 0x0000100618147981 */ /* 0x000ea8000c1e9d00 */
[----:B------:R-:W3:Y:S03]  /*1ae0*/  LDG.E.128.CONSTANT R24, desc[UR6][R24.64+0x20] ;  /* 0x0000200618187981 */ /* 0x000ee6000c1e9d00 */
[----:B------:R-:W-:Y:S02]  /*1af0*/  DFMA R16, R60, R16, R18 ;  /* 0x000000103c10722b */ /* 0x000fe40000000012 */
[----:B------:R-:W-:-:S06]  /*1b00*/  DFMA R50, R34, R62, R50 ;  /* 0x0000003e2232722b */ /* 0x000fcc0000000032 */
[----:B--2---:R-:W-:-:S08]  /*1b10*/  DFMA R16, R60, R16, R20 ;  /* 0x000000103c10722b */ /* 0x004fd00000000014 */
[----:B------:R-:W-:-:S08]  /*1b20*/  DFMA R16, R60, R16, R22 ;  /* 0x000000103c10722b */ /* 0x000fd00000000016 */
[----:B---3--:R-:W-:Y:S01]  /*1b30*/  DFMA R16, R60, R16, R24 ;  /* 0x000000103c10722b */ /* 0x008fe20000000018 */
[----:B------:R-:W-:Y:S01]  /*1b40*/  MOV R24, R47 ;  /* 0x0000002f00187202 */ /* 0x000fe20000000f00 */
[----:B------:R-:W-:-:S06]  /*1b50*/  IMAD.MOV.U32 R25, RZ, RZ, R48 ;  /* 0x000000ffff197224 */ /* 0x000fcc00078e0030 */
[----:B------:R-:W-:-:S08]  /*1b60*/  DFMA R16, R60, R16, R26 ;  /* 0x000000103c10722b */ /* 0x000fd0000000001a */
[----:B------:R-:W-:Y:S02]  /*1b70*/  DFMA R2, R16, R2, R2 ;  /* 0x000000021002722b */ /* 0x000fe40000000002 */
[----:B------:R-:W-:-:S10]  /*1b80*/  DFMA R16, R60, R16, 1 ;  /* 0x3ff000003c10742b */ /* 0x000fd40000000010 */
[----:B------:R-:W-:Y:S02]  /*1b90*/  FSEL R2, R16, R2, !P0 ;  /* 0x0000000210027208 */ /* 0x000fe40004000000 */
[----:B------:R-:W-:Y:S02]  /*1ba0*/  FSEL R3, R17, R3, !P0 ;  /* 0x0000000311037208 */ /* 0x000fe40004000000 */
[----:B------:R-:W-:-:S04]  /*1bb0*/  LOP3.LUT P0, RZ, R4, 0x2, RZ, 0xc0, !PT ;  /* 0x0000000204ff7812 */ /* 0x000fc8000780c0ff */
[----:B------:R-:W-:-:S10]  /*1bc0*/  DADD R16, RZ, -R2 ;  /* 0x00000000ff107229 */ /* 0x000fd40000000802 */
[----:B------:R-:W-:Y:S02]  /*1bd0*/  FSEL R2, R2, R16, !P0 ;  /* 0x0000001002027208 */ /* 0x000fe40004000000 */
[----:B------:R-:W-:-:S06]  /*1be0*/  FSEL R3, R3, R17, !P0 ;  /* 0x0000001103037208 */ /* 0x000fcc0004000000 */
[----:B------:R-:W-:Y:S01]  /*1bf0*/  DFMA R32, R34, R2, R32 ;  /* 0x000000022220722b */ /* 0x000fe20000000020 */
[----:B------:R-:W-:Y:S10]  /*1c00*/  BRA `(.L_x_24) ;  /* 0xffffffe800cc7947 */ /* 0x000ff4000383ffff */
.L_x_12:
[----:B------:R-:W-:Y:S05]  /*1c10*/  BSYNC.RECONVERGENT B0 ;  /* 0x0000000000007941 */ /* 0x000fea0003800200 */
.L_x_2:
[----:B------:R-:W-:Y:S01]  /*1c20*/  DSETP.GT.AND P0, PT, R32, 1, PT ;  /* 0x3ff000002000742a */ /* 0x000fe20003f04000 */
[----:B------:R-:W-:Y:S02]  /*1c30*/  IMAD.IADD R8, R43, 0x1, R8 ;  /* 0x000000012b087824 */ /* 0x000fe400078e0208 */
[----:B------:R-:W-:-:S11]  /*1c40*/  VIADD R2, R44, 0x1 ;  /* 0x000000012c027836 */ /* 0x000fd60000000000 */
[----:B------:R-:W-:Y:S01]  /*1c50*/  @!P0 IMAD.MOV R2, RZ, RZ, R44 ;  /* 0x000000ffff028224 */ /* 0x000fe200078e022c */
[----:B------:R-:W-:-:S03]  /*1c60*/  ISETP.GE.U32.AND P0, PT, R8, R45, PT ;  /* 0x0000002d0800720c */ /* 0x000fc60003f06070 */
[----:B------:R-:W-:-:S10]  /*1c70*/  IMAD.MOV.U32 R44, RZ, RZ, R2 ;  /* 0x000000ffff2c7224 */ /* 0x000fd400078e0002 */
[----:B------:R-:W-:Y:S05]  /*1c80*/  @!P0 BRA `(.L_x_25) ;  /* 0xffffffe800988947 */ /* 0x000fea000383ffff */
.L_x_1:
[----:B------:R-:W-:Y:S05]  /*1c90*/  BSYNC.RECONVERGENT B1 ;  /* 0x0000000000017941 */ /* 0x000fea0003800200 */
.L_x_0:
[----:B------:R-:W0:Y:S01]  /*1ca0*/  S2UR UR5, SR_CgaCtaId ;  /* 0x00000000000579c3 */ /* 0x000e220000008800 */
[----:B------:R-:W-:Y:S01]  /*1cb0*/  UMOV UR4, 0x400 ;  /* 0x0000040000047882 */ /* 0x000fe20000000000 */
[----:B------:R-:W-:Y:S02]  /*1cc0*/  ISETP.GE.U32.AND P0, PT, R43, 0x2, PT ;  /* 0x000000022b00780c */ /* 0x000fe40003f06070 */
[----:B------:R-:W-:Y:S01]  /*1cd0*/  ISETP.NE.AND P1, PT, R56, RZ, PT ;  /* 0x000000ff3800720c */ /* 0x000fe20003f25270 */
[----:B0-----:R-:W-:-:S06]  /*1ce0*/  ULEA UR4, UR5, UR4, 0x18 ;  /* 0x0000000405047291 */ /* 0x001fcc000f8ec0ff */
[----:B------:R-:W-:-:S05]  /*1cf0*/  LEA R3, R56, UR4, 0x2 ;  /* 0x0000000438037c11 */ /* 0x000fca000f8e10ff */
[----:B------:R0:W-:Y:S01]  /*1d00*/  STS [R3], R44 ;  /* 0x0000002c03007388 */ /* 0x0001e20000000800 */
[----:B------:R-:W-:Y:S06]  /*1d10*/  BAR.SYNC.DEFER_BLOCKING 0x0 ;  /* 0x0000000000007b1d */ /* 0x000fec0000010000 */
[----:B------:R-:W-:Y:S05]  /*1d20*/  @!P0 BRA `(.L_x_26) ;  /* 0x00000000002c8947 */ /* 0x000fea0003800000 */
.L_x_27:
[----:B------:R-:W-:-:S04]  /*1d30*/  SHF.R.U32.HI R4, RZ, 0x1, R43 ;  /* 0x00000001ff047819 */ /* 0x000fc8000001162b */
[----:B------:R-:W-:-:S13]  /*1d40*/  ISETP.GE.U32.AND P0, PT, R56, R4, PT ;  /* 0x000000043800720c */ /* 0x000fda0003f06070 */
[----:B------:R-:W-:Y:S01]  /*1d50*/  @!P0 IMAD R0, R4, 0x4, R3 ;  /* 0x0000000404008824 */ /* 0x000fe200078e0203 */
[----:B------:R-:W-:Y:S05]  /*1d60*/  @!P0 LDS R5, [R3] ;  /* 0x0000000003058984 */ /* 0x000fea0000000800 */
[----:B------:R-:W1:Y:S02]  /*1d70*/  @!P0 LDS R0, [R0] ;  /* 0x0000000000008984 */ /* 0x000e640000000800 */
[----:B-1----:R-:W-:-:S05]  /*1d80*/  @!P0 IMAD.IADD R2, R0, 0x1, R5 ;  /* 0x0000000100028824 */ /* 0x002fca00078e0205 */
[----:B------:R1:W-:Y:S01]  /*1d90*/  @!P0 STS [R3], R2 ;  /* 0x0000000203008388 */ /* 0x0003e20000000800 */
[----:B------:R-:W-:Y:S01]  /*1da0*/  BAR.SYNC.DEFER_BLOCKING 0x0 ;  /* 0x0000000000007b1d */ /* 0x000fe20000010000 */
[----:B------:R-:W-:Y:S01]  /*1db0*/  ISETP.GT.U32.AND P0, PT, R43, 0x3, PT ;  /* 0x000000032b00780c */ /* 0x000fe20003f04070 */
[----:B------:R-:W-:-:S12]  /*1dc0*/  IMAD.MOV.U32 R43, RZ, RZ, R4 ;  /* 0x000000ffff2b7224 */ /* 0x000fd800078e0004 */
[----:B-1----:R-:W-:Y:S05]  /*1dd0*/  @P0 BRA `(.L_x_27) ;  /* 0xfffffffc00d40947 */ /* 0x002fea000383ffff */
.L_x_26:
[----:B------:R-:W-:Y:S05]  /*1de0*/  @P1 EXIT ;  /* 0x000000000000194d */ /* 0x000fea0003800000 */
[----:B------:R-:W1:Y:S01]  /*1df0*/  S2UR UR5, SR_CgaCtaId ;  /* 0x00000000000579c3 */ /* 0x000e620000008800 */
[----:B------:R-:W0:Y:S01]  /*1e00*/  I2F.F64.U32 R8, R45 ;  /* 0x0000002d00087312 */ /* 0x000e220000201800 */
[----:B------:R-:W-:Y:S01]  /*1e10*/  UMOV UR4, 0x400 ;  /* 0x0000040000047882 */ /* 0x000fe20000000000 */
[----:B------:R-:W-:-:S06]  /*1e20*/  IMAD.MOV.U32 R2, RZ, RZ, 0x1 ;  /* 0x00000001ff027424 */ /* 0x000fcc00078e00ff */
[----:B0-----:R-:W0:Y:S01]  /*1e30*/  MUFU.RCP64H R3, R9 ;  /* 0x0000000900037308 */ /* 0x001e220000001800 */
[----:B-1----:R-:W-:-:S09]  /*1e40*/  ULEA UR4, UR5, UR4, 0x18 ;  /* 0x0000000405047291 */ /* 0x002fd2000f8ec0ff */
[----:B------:R-:W1:Y:S01]  /*1e50*/  LDS R6, [UR4] ;  /* 0x00000004ff067984 */ /* 0x000e620008000800 */
[----:B0-----:R-:W-:-:S08]  /*1e60*/  DFMA R4, -R8, R2, 1 ;  /* 0x3ff000000804742b */ /* 0x001fd00000000102 */
[----:B------:R-:W-:-:S08]  /*1e70*/  DFMA R4, R4, R4, R4 ;  /* 0x000000040404722b */ /* 0x000fd00000000004 */
[----:B------:R-:W-:-:S08]  /*1e80*/  DFMA R4, R2, R4, R2 ;  /* 0x000000040204722b */ /* 0x000fd00000000002 */
[----:B------:R-:W-:-:S08]  /*1e90*/  DFMA R2, -R8, R4, 1 ;  /* 0x3ff000000802742b */ /* 0x000fd00000000104 */
[----:B------:R-:W-:Y:S01]  /*1ea0*/  DFMA R2, R4, R2, R4 ;  /* 0x000000020402722b */ /* 0x000fe20000000004 */
[----:B-1----:R-:W0:Y:S07]  /*1eb0*/  I2F.F64.U32 R6, R6 ;  /* 0x0000000600067312 */ /* 0x002e2e0000201800 */
[----:B0-----:R-:W-:Y:S01]  /*1ec0*/  DMUL R4, R6, R2 ;  /* 0x0000000206047228 */ /* 0x001fe20000000000 */
[----:B------:R-:W-:-:S07]  /*1ed0*/  FSETP.GEU.AND P1, PT, |R7|, 6.5827683646048100446e-37, PT ;  /* 0x036000000700780b */ /* 0x000fce0003f2e200 */
[----:B------:R-:W-:-:S08]  /*1ee0*/  DFMA R10, -R8, R4, R6 ;  /* 0x00000004080a722b */ /* 0x000fd00000000106 */
[----:B------:R-:W-:-:S10]  /*1ef0*/  DFMA R2, R2, R10, R4 ;  /* 0x0000000a0202722b */ /* 0x000fd40000000004 */
[----:B------:R-:W-:-:S05]  /*1f00*/  FFMA R0, RZ, R9, R3 ;  /* 0x00000009ff007223 */ /* 0x000fca0000000003 */
[----:B------:R-:W-:-:S13]  /*1f10*/  FSETP.GT.AND P0, PT, |R0|, 1.469367938527859385e-39, PT ;  /* 0x001000000000780b */ /* 0x000fda0003f04200 */
[----:B------:R-:W-:Y:S05]  /*1f20*/  @P0 BRA P1, `(.L_x_28) ;  /* 0x0000000000100947 */ /* 0x000fea0000800000 */
[----:B------:R-:W-:-:S07]  /*1f30*/  MOV R0, 0x1f50 ;  /* 0x00001f5000007802 */ /* 0x000fce0000000f00 */
[----:B------:R-:W-:Y:S05]  /*1f40*/  CALL.REL.NOINC `($__internal_0_$__cuda_sm20_div_rn_f64_full) ;  /* 0x0000000000187944 */ /* 0x000fea0003c00000 */
[----:B------:R-:W-:Y:S02]  /*1f50*/  IMAD.MOV.U32 R2, RZ, RZ, R10 ;  /* 0x000000ffff027224 */ /* 0x000fe400078e000a */
[----:B------:R-:W-:-:S07]  /*1f60*/  IMAD.MOV.U32 R3, RZ, RZ, R11 ;  /* 0x000000ffff037224 */ /* 0x000fce00078e000b */
.L_x_28:
[----:B------:R-:W0:Y:S02]  /*1f70*/  LDC.64 R4, c[0x0][0x398] ;  /* 0x0000e600ff047b82 */ /* 0x000e240000000a00 */
[----:B0-----:R-:W-:-:S05]  /*1f80*/  IMAD.WIDE.U32 R46, R46, 0x8, R4 ;  /* 0x000000082e2e7825 */ /* 0x001fca00078e0004 */
[----:B------:R-:W-:Y:S01]  /*1f90*/  STG.E.64 desc[UR6][R46.64], R2 ;  /* 0x000000022e007986 */ /* 0x000fe2000c101b06 */
[----:B------:R-:W-:Y:S05]  /*1fa0*/  EXIT ;  /* 0x000000000000794d */ /* 0x000fea0003800000 */
        .weak           $__internal_0_$__cuda_sm20_div_rn_f64_full
        .type           $__internal_0_$__cuda_sm20_div_rn_f64_full,@function
        .size           $__internal_0_$__cuda_sm20_div_rn_f64_full,($__internal_1_$__cuda_sm20_dsqrt_rn_f64_mediumpath_v1 - $__internal_0_$__cuda_sm20_div_rn_f64_full)
$__internal_0_$__cuda_sm20_div_rn_f64_full:
[C---:B------:R-:W-:Y:S01]  /*1fb0*/  FSETP.GEU.AND P0, PT, |R9|.reuse, 1.469367938527859385e-39, PT ;  /* 0x001000000900780b */ /* 0x040fe20003f0e200 */
[--C-:B------:R-:W-:Y:S01]  /*1fc0*/  IMAD.MOV.U32 R2, RZ, RZ, R8.reuse ;  /* 0x000000ffff027224 */ /* 0x100fe200078e0008 */
[C---:B------:R-:W-:Y:S01]  /*1fd0*/  LOP3.LUT R4, R9.reuse, 0x800fffff, RZ, 0xc0, !PT ;  /* 0x800fffff09047812 */ /* 0x040fe200078ec0ff */
[----:B------:R-:W-:Y:S01]  /*1fe0*/  IMAD.MOV.U32 R10, RZ, RZ, 0x1 ;  /* 0x00000001ff0a7424 */ /* 0x000fe200078e00ff */
[----:B------:R-:W-:Y:S01]  /*1ff0*/  MOV R3, R9 ;  /* 0x0000000900037202 */ /* 0x000fe20000000f00 */
[----:B------:R-:W-:Y:S01]  /*2000*/  IMAD.MOV.U32 R18, RZ, RZ, 0x1ca00000 ;  /* 0x1ca00000ff127424 */ /* 0x000fe200078e00ff */
[----:B------:R-:W-:Y:S01]  /*2010*/  LOP3.LUT R5, R4, 0x3ff00000, RZ, 0xfc, !PT ;  /* 0x3ff0000004057812 */ /* 0x000fe200078efcff */
[----:B------:R-:W-:Y:S01]  /*2020*/  IMAD.MOV.U32 R4, RZ, RZ, R8 ;  /* 0x000000ffff047224 */ /* 0x000fe200078e0008 */
[----:B------:R-:W-:Y:S01]  /*2030*/  LOP3.LUT R14, R9, 0x7ff00000, RZ, 0xc0, !PT ;  /* 0x7ff00000090e7812 */ /* 0x000fe200078ec0ff */
[----:B------:R-:W-:Y:S01]  /*2040*/  IMAD.MOV.U32 R8, RZ, RZ, R6 ;  /* 0x000000ffff087224 */ /* 0x000fe200078e0006 */
[----:B------:R-:W-:-:S03]  /*2050*/  LOP3.LUT R17, R7, 0x7ff00000, RZ, 0xc0, !PT ;  /* 0x7ff0000007117812 */ /* 0x000fc600078ec0ff */
[----:B------:R-:W-:Y:S01]  /*2060*/  @!P0 DMUL R4, R2, 8.98846567431157953865e+307 ;  /* 0x7fe0000002048828 */ /* 0x000fe20000000000 */
[----:B------:R-:W-:Y:S01]  /*2070*/  ISETP.GE.U32.AND P1, PT, R17, R14, PT ;  /* 0x0000000e1100720c */ /* 0x000fe20003f26070 */
[----:B------:R-:W-:-:S03]  /*2080*/  IMAD.MOV.U32 R19, RZ, RZ, R17 ;  /* 0x000000ffff137224 */ /* 0x000fc600078e0011 */
[----:B------:R-:W-:Y:S01]  /*2090*/  SEL R9, R18, 0x63400000, !P1 ;  /* 0x6340000012097807 */ /* 0x000fe20004800000 */
[----:B------:R-:W0:Y:S01]  /*20a0*/  MUFU.RCP64H R11, R5 ;  /* 0x00000005000b7308 */ /* 0x000e220000001800 */
[----:B------:R-:W-:Y:S02]  /*20b0*/  FSETP.GEU.AND P1, PT, |R7|, 1.469367938527859385e-39, PT ;  /* 0x001000000700780b */ /* 0x000fe40003f2e200 */
[----:B------:R-:W-:Y:S01]  /*20c0*/  LOP3.LUT R9, R9, 0x800fffff, R7, 0xf8, !PT ;  /* 0x800fffff09097812 */ /* 0x000fe200078ef807 */
[----:B0-----:R-:W-:-:S08]  /*20d0*/  DFMA R12, R10, -R4, 1 ;  /* 0x3ff000000a0c742b */ /* 0x001fd00000000804 */
[----:B------:R-:W-:-:S08]  /*20e0*/  DFMA R12, R12, R12, R12 ;  /* 0x0000000c0c0c722b */ /* 0x000fd0000000000c */
[----:B------:R-:W-:-:S08]  /*20f0*/  DFMA R12, R10, R12, R10 ;  /* 0x0000000c0a0c722b */ /* 0x000fd0000000000a */
[----:B------:R-:W-:-:S08]  /*2100*/  DFMA R10, R12, -R4, 1 ;  /* 0x3ff000000c0a742b */ /* 0x000fd00000000804 */
[----:B------:R-:W-:Y:S01]  /*2110*/  DFMA R12, R12, R10, R12 ;  /* 0x0000000a0c0c722b */ /* 0x000fe2000000000c */
[----:B------:R-:W-:Y:S10]  /*2120*/  @P1 BRA `(.L_x_29) ;  /* 0x0000000000201947 */ /* 0x000ff40003800000 */
[----:B------:R-:W-:-:S04]  /*2130*/  LOP3.LUT R10, R3, 0x7ff00000, RZ, 0xc0, !PT ;  /* 0x7ff00000030a7812 */ /* 0x000fc800078ec0ff */
[----:B------:R-:W-:Y:S01]  /*2140*/  ISETP.GE.U32.AND P1, PT, R17, R10, PT ;  /* 0x0000000a1100720c */ /* 0x000fe20003f26070 */
[----:B------:R-:W-:-:S03]  /*2150*/  IMAD.MOV.U32 R10, RZ, RZ, RZ ;  /* 0x000000ffff0a7224 */ /* 0x000fc600078e00ff */
[----:B------:R-:W-:-:S04]  /*2160*/  SEL R11, R18, 0x63400000, !P1 ;  /* 0x63400000120b7807 */ /* 0x000fc80004800000 */
[----:B------:R-:W-:-:S04]  /*2170*/  LOP3.LUT R11, R11, 0x80000000, R7, 0xf8, !PT ;  /* 0x800000000b0b7812 */ /* 0x000fc800078ef807 */
[----:B------:R-:W-:-:S06]  /*2180*/  LOP3.LUT R11, R11, 0x100000, RZ, 0xfc, !PT ;  /* 0x001000000b0b7812 */ /* 0x000fcc00078efcff */
[----:B------:R-:W-:-:S10]  /*2190*/  DFMA R8, R8, 2, -R10 ;  /* 0x400000000808782b */ /* 0x000fd4000000080a */
[----:B------:R-:W-:-:S07]  /*21a0*/  LOP3.LUT R19, R9, 0x7ff00000, RZ, 0xc0, !PT ;  /* 0x7ff0000009137812 */ /* 0x000fce00078ec0ff */
.L_x_29:
[----:B------:R-:W-:Y:S01]  /*21b0*/  IMAD.MOV.U32 R16, RZ, RZ, R14 ;  /* 0x000000ffff107224 */ /* 0x000fe200078e000e */
[----:B------:R-:W-:Y:S01]  /*21c0*/  @!P0 LOP3.LUT R16, R5, 0x7ff00000, RZ, 0xc0, !PT ;  /* 0x7ff0000005108812 */ /* 0x000fe200078ec0ff */
[----:B------:R-:W-:Y:S01]  /*21d0*/  VIADD R20, R19, 0xffffffff ;  /* 0xffffffff13147836 */ /* 0x000fe20000000000 */
[----:B------:R-:W-:-:S03]  /*21e0*/  DMUL R10, R12, R8 ;  /* 0x000000080c0a7228 */ /* 0x000fc60000000000 */
[----:B------:R-:W-:Y:S01]  /*21f0*/  VIADD R21, R16, 0xffffffff ;  /* 0xffffffff10157836 */ /* 0x000fe20000000000 */
[----:B------:R-:W-:-:S04]  /*2200*/  ISETP.GT.U32.AND P0, PT, R20, 0x7feffffe, PT ;  /* 0x7feffffe1400780c */ /* 0x000fc80003f04070 */
[----:B------:R-:W-:Y:S01]  /*2210*/  ISETP.GT.U32.OR P0, PT, R21, 0x7feffffe, P0 ;  /* 0x7feffffe1500780c */ /* 0x000fe20000704470 */
[----:B------:R-:W-:-:S08]  /*2220*/  DFMA R14, R10, -R4, R8 ;  /* 0x800000040a0e722b */ /* 0x000fd00000000008 */
[----:B------:R-:W-:-:S04]  /*2230*/  DFMA R14, R12, R14, R10 ;  /* 0x0000000e0c0e722b */ /* 0x000fc8000000000a */
[----:B------:R-:W-:Y:S07]  /*2240*/  @P0 BRA `(.L_x_30) ;  /* 0x00000000006c0947 */ /* 0x000fee0003800000 */
[----:B------:R-:W-:-:S04]  /*2250*/  LOP3.LUT R10, R3, 0x7ff00000, RZ, 0xc0, !PT ;  /* 0x7ff00000030a7812 */ /* 0x000fc800078ec0ff */
[CC--:B------:R-:W-:Y:S02]  /*2260*/  VIADDMNMX R6, R17.reuse, -R10.reuse, 0xb9600000, !PT ;  /* 0xb960000011067446 */ /* 0x0c0fe4000780090a */
[----:B------:R-:W-:Y:S02]  /*2270*/  ISETP.GE.U32.AND P0, PT, R17, R10, PT ;  /* 0x0000000a1100720c */ /* 0x000fe40003f06070 */
[----:B------:R-:W-:Y:S02]  /*2280*/  VIMNMX R6, PT, PT, R6, 0x46a00000, PT ;  /* 0x46a0000006067848 */ /* 0x000fe40003fe0100 */
[----:B------:R-:W-:-:S05]  /*2290*/  SEL R7, R18, 0x63400000, !P0 ;  /* 0x6340000012077807 */ /* 0x000fca0004000000 */
[----:B------:R-:W-:Y:S02]  /*22a0*/  IMAD.IADD R12, R6, 0x1, -R7 ;  /* 0x00000001060c7824 */ /* 0x000fe400078e0a07 */
[----:B------:R-:W-:Y:S02]  /*22b0*/  IMAD.MOV.U32 R6, RZ, RZ, RZ ;  /* 0x000000ffff067224 */ /* 0x000fe400078e00ff */
[----:B------:R-:W-:-:S06]  /*22c0*/  VIADD R7, R12, 0x7fe00000 ;  /* 0x7fe000000c077836 */ /* 0x000fcc0000000000 */
[----:B------:R-:W-:-:S10]  /*22d0*/  DMUL R10, R14, R6 ;  /* 0x000000060e0a7228 */ /* 0x000fd40000000000 */
[----:B------:R-:W-:-:S13]  /*22e0*/  FSETP.GTU.AND P0, PT, |R11|, 1.469367938527859385e-39, PT ;  /* 0x001000000b00780b */ /* 0x000fda0003f0c200 */
[----:B------:R-:W-:Y:S05]  /*22f0*/  @P0 BRA `(.L_x_31) ;  /* 0x0000000000940947 */ /* 0x000fea0003800000 */
[----:B------:R-:W-:Y:S01]  /*2300*/  DFMA R4, R14, -R4, R8 ;  /* 0x800000040e04722b */ /* 0x000fe20000000008 */
[----:B------:R-:W-:-:S09]  /*2310*/  MOV R6, RZ ;  /* 0x000000ff00067202 */ /* 0x000fd20000000f00 */
[C---:B------:R-:W-:Y:S02]  /*2320*/  FSETP.NEU.AND P0, PT, R5.reuse, RZ, PT ;  /* 0x000000ff0500720b */ /* 0x040fe40003f0d000 */
[----:B------:R-:W-:-:S04]  /*2330*/  LOP3.LUT R9, R5, 0x80000000, R3, 0x48, !PT ;  /* 0x8000000005097812 */ /* 0x000fc800078e4803 */
[----:B------:R-:W-:-:S07]  /*2340*/  LOP3.LUT R7, R9, R7, RZ, 0xfc, !PT ;  /* 0x0000000709077212 */ /* 0x000fce00078efcff */
[----:B------:R-:W-:Y:S05]  /*2350*/  @!P0 BRA `(.L_x_31) ;  /* 0x00000000007c8947 */ /* 0x000fea0003800000 */
[----:B------:R-:W-:Y:S01]  /*2360*/  IMAD.MOV R3, RZ, RZ, -R12 ;  /* 0x000000ffff037224 */ /* 0x000fe200078e0a0c */
[----:B------:R-:W-:Y:S01]  /*2370*/  DMUL.RP R6, R14, R6 ;  /* 0x000000060e067228 */ /* 0x000fe20000008000 */
[----:B------:R-:W-:-:S06]  /*2380*/  IMAD.MOV.U32 R2, RZ, RZ, RZ ;  /* 0x000000ffff027224 */ /* 0x000fcc00078e00ff */
[----:B------:R-:W-:-:S03]  /*2390*/  DFMA R2, R10, -R2, R14 ;  /* 0x800000020a02722b */ /* 0x000fc6000000000e */
[----:B------:R-:W-:-:S03]  /*23a0*/  LOP3.LUT R9, R7, R9, RZ, 0x3c, !PT ;  /* 0x0000000907097212 */ /* 0x000fc600078e3cff */
[----:B------:R-:W-:-:S04]  /*23b0*/  IADD3 R2, PT, PT, -R12, -0x43300000, RZ ;  /* 0xbcd000000c027810 */ /* 0x000fc80007ffe1ff */
[----:B------:R-:W-:-:S04]  /*23c0*/  FSETP.NEU.AND P0, PT, |R3|, R2, PT ;  /* 0x000000020300720b */ /* 0x000fc80003f0d200 */
[----:B------:R-:W-:Y:S02]  /*23d0*/  FSEL R10, R6, R10, !P0 ;  /* 0x0000000a060a7208 */ /* 0x000fe40004000000 */
[----:B------:R-:W-:Y:S01]  /*23e0*/  FSEL R11, R9, R11, !P0 ;  /* 0x0000000b090b7208 */ /* 0x000fe20004000000 */
[----:B------:R-:W-:Y:S06]  /*23f0*/  BRA `(.L_x_31) ;  /* 0x0000000000547947 */ /* 0x000fec0003800000 */
.L_x_30:
[----:B------:R-:W-:-:S14]  /*2400*/  DSETP.NAN.AND P0, PT, R6, R6, PT ;  /* 0x000000060600722a */ /* 0x000fdc0003f08000 */
[----:B------:R-:W-:Y:S05]  /*2410*/  @P0 BRA `(.L_x_32) ;  /* 0x0000000000440947 */ /* 0x000fea0003800000 */
[----:B------:R-:W-:-:S14]  /*2420*/  DSETP.NAN.AND P0, PT, R2, R2, PT ;  /* 0x000000020200722a */ /* 0x000fdc0003f08000 */
[----:B------:R-:W-:Y:S05]  /*2430*/  @P0 BRA `(.L_x_33) ;  /* 0x0000000000300947 */ /* 0x000fea0003800000 */
[----:B------:R-:W-:Y:S01]  /*2440*/  ISETP.NE.AND P0, PT, R19, R16, PT ;  /* 0x000000101300720c */ /* 0x000fe20003f05270 */
[----:B------:R-:W-:Y:S02]  /*2450*/  IMAD.MOV.U32 R10, RZ, RZ, 0x0 ;  /* 0x00000000ff0a7424 */ /* 0x000fe400078e00ff */
[----:B------:R-:W-:-:S10]  /*2460*/  IMAD.MOV.U32 R11, RZ, RZ, -0x80000 ;  /* 0xfff80000ff0b7424 */ /* 0x000fd400078e00ff */
[----:B------:R-:W-:Y:S05]  /*2470*/  @!P0 BRA `(.L_x_31) ;  /* 0x0000000000348947 */ /* 0x000fea0003800000 */
[----:B------:R-:W-:Y:S02]  /*2480*/  ISETP.NE.AND P0, PT, R19, 0x7ff00000, PT ;  /* 0x7ff000001300780c */ /* 0x000fe40003f05270 */
[----:B------:R-:W-:Y:S02]  /*2490*/  LOP3.LUT R11, R7, 0x80000000, R3, 0x48, !PT ;  /* 0x80000000070b7812 */ /* 0x000fe400078e4803 */
[----:B------:R-:W-:-:S13]  /*24a0*/  ISETP.EQ.OR P0, PT, R16, RZ, !P0 ;  /* 0x000000ff1000720c */ /* 0x000fda0004702670 */
[----:B------:R-:W-:Y:S01]  /*24b0*/  @P0 LOP3.LUT R2, R11, 0x7ff00000, RZ, 0xfc, !PT ;  /* 0x7ff000000b020812 */ /* 0x000fe200078efcff */
[----:B------:R-:W-:Y:S02]  /*24c0*/  @!P0 IMAD.MOV.U32 R10, RZ, RZ, RZ ;  /* 0x000000ffff0a8224 */ /* 0x000fe400078e00ff */
[----:B------:R-:W-:Y:S02]  /*24d0*/  @P0 IMAD.MOV.U32 R10, RZ, RZ, RZ ;  /* 0x000000ffff0a0224 */ /* 0x000fe400078e00ff */
[----:B------:R-:W-:Y:S01]  /*24e0*/  @P0 IMAD.MOV.U32 R11, RZ, RZ, R2 ;  /* 0x000000ffff0b0224 */ /* 0x000fe200078e0002 */
[----:B------:R-:W-:Y:S06]  /*24f0*/  BRA `(.L_x_31) ;  /* 0x0000000000147947 */ /* 0x000fec0003800000 */
.L_x_33:
[----:B------:R-:W-:Y:S01]  /*2500*/  LOP3.LUT R11, R3, 0x80000, RZ, 0xfc, !PT ;  /* 0x00080000030b7812 */ /* 0x000fe200078efcff */
[----:B------:R-:W-:Y:S01]  /*2510*/  IMAD.MOV.U32 R10, RZ, RZ, R2 ;  /* 0x000000ffff0a7224 */ /* 0x000fe200078e0002 */
[----:B------:R-:W-:Y:S06]  /*2520*/  BRA `(.L_x_31) ;  /* 0x0000000000087947 */ /* 0x000fec0003800000 */
.L_x_32:
[----:B------:R-:W-:Y:S01]  /*2530*/  LOP3.LUT R11, R7, 0x80000, RZ, 0xfc, !PT ;  /* 0x00080000070b7812 */ /* 0x000fe200078efcff */
[----:B------:R-:W-:-:S07]  /*2540*/  IMAD.MOV.U32 R10, RZ, RZ, R6 ;  /* 0x000000ffff0a7224 */ /* 0x000fce00078e0006 */
.L_x_31:
[----:B------:R-:W-:Y:S02]  /*2550*/  IMAD.MOV.U32 R2, RZ, RZ, R0 ;  /* 0x000000ffff027224 */ /* 0x000fe400078e0000 */
[----:B------:R-:W-:-:S04]  /*2560*/  IMAD.MOV.U32 R3, RZ, RZ, 0x0 ;  /* 0x00000000ff037424 */ /* 0x000fc800078e00ff */
[----:B------:R-:W-:Y:S05]  /*2570*/  RET.REL.NODEC R2 `(_Z10wos_kernelPKdS0_PKjPdidy) ;  /* 0xffffffd802a07950 */ /* 0x000fea0003c3ffff */
        .weak           $__internal_1_$__cuda_sm20_dsqrt_rn_f64_mediumpath_v1
        .type           $__internal_1_$__cuda_sm20_dsqrt_rn_f64_mediumpath_v1,@function
        .size           $__internal_1_$__cuda_sm20_dsqrt_rn_f64_mediumpath_v1,($_Z10wos_kernelPKdS0_PKjPdidy$__internal_trig_reduction_slowpathd - $__internal_1_$__cuda_sm20_dsqrt_rn_f64_mediumpath_v1)
$__internal_1_$__cuda_sm20_dsqrt_rn_f64_mediumpath_v1:
[----:B------:R-:W-:Y:S01]  /*2580*/  ISETP.GE.U32.AND P0, PT, R22, -0x3400000, PT ;  /* 0xfcc000001600780c */ /* 0x000fe20003f06070 */
[----:B------:R-:W-:Y:S01]  /*2590*/  BSSY.RECONVERGENT B4, `(.L_x_34) ;  /* 0x0000028000047945 */ /* 0x000fe20003800200 */
[----:B------:R-:W-:Y:S01]  /*25a0*/  MOV R5, R23 ;  /* 0x0000001700057202 */ /* 0x000fe20000000f00 */
[----:B------:R-:W-:Y:S02]  /*25b0*/  IMAD.MOV.U32 R4, RZ, RZ, R26 ;  /* 0x000000ffff047224 */ /* 0x000fe400078e001a */
[----:B------:R-:W-:Y:S02]  /*25c0*/  IMAD.MOV.U32 R19, RZ, RZ, R34 ;  /* 0x000000ffff137224 */ /* 0x000fe400078e0022 */
[----:B------:R-:W-:Y:S02]  /*25d0*/  IMAD.MOV.U32 R22, RZ, RZ, R27 ;  /* 0x000000ffff167224 */ /* 0x000fe400078e001b */
[----:B------:R-:W-:-:S04]  /*25e0*/  IMAD.MOV.U32 R23, RZ, RZ, R48 ;  /* 0x000000ffff177224 */ /* 0x000fc800078e0030 */
[----:B------:R-:W-:Y:S05]  /*25f0*/  @!P0 BRA `(.L_x_35) ;  /* 0x0000000000208947 */ /* 0x000fea0003800000 */
[----:B------:R-:W-:-:S10]  /*2600*/  DFMA.RM R18, R18, R22, R2 ;  /* 0x000000161212722b */ /* 0x000fd40000004002 */
[----:B------:R-:W-:-:S05]  /*2610*/  IADD3 R2, P0, PT, R18, 0x1, RZ ;  /* 0x0000000112027810 */ /* 0x000fca0007f1e0ff */
[----:B------:R-:W-:-:S06]  /*2620*/  IMAD.X R3, RZ, RZ, R19, P0 ;  /* 0x000000ffff037224 */ /* 0x000fcc00000e0613 */
[----:B------:R-:W-:-:S08]  /*2630*/  DFMA.RP R4, -R18, R2, R4 ;  /* 0x000000021204722b */ /* 0x000fd00000008104 */
[----:B------:R-:W-:-:S06]  /*2640*/  DSETP.GT.AND P0, PT, R4, RZ, PT ;  /* 0x000000ff0400722a */ /* 0x000fcc0003f04000 */
[----:B------:R-:W-:Y:S02]  /*2650*/  FSEL R2, R2, R18, P0 ;  /* 0x0000001202027208 */ /* 0x000fe40000000000 */
[----:B------:R-:W-:Y:S01]  /*2660*/  FSEL R3, R3, R19, P0 ;  /* 0x0000001303037208 */ /* 0x000fe20000000000 */
[----:B------:R-:W-:Y:S06]  /*2670*/  BRA `(.L_x_36) ;  /* 0x0000000000647947 */ /* 0x000fec0003800000 */
.L_x_35:
[----:B------:R-:W-:-:S14]  /*2680*/  DSETP.NE.AND P0, PT, R4, RZ, PT ;  /* 0x000000ff0400722a */ /* 0x000fdc0003f05000 */
[----:B------:R-:W-:Y:S05]  /*2690*/  @!P0 BRA `(.L_x_37) ;  /* 0x0000000000588947 */ /* 0x000fea0003800000 */
[----:B------:R-:W-:-:S13]  /*26a0*/  ISETP.GE.AND P0, PT, R5, RZ, PT ;  /* 0x000000ff0500720c */ /* 0x000fda0003f06270 */
[----:B------:R-:W-:Y:S02]  /*26b0*/  @!P0 IMAD.MOV.U32 R2, RZ, RZ, 0x0 ;  /* 0x00000000ff028424 */ /* 0x000fe400078e00ff */
[----:B------:R-:W-:Y:S01]  /*26c0*/  @!P0 IMAD.MOV.U32 R3, RZ, RZ, -0x80000 ;  /* 0xfff80000ff038424 */ /* 0x000fe200078e00ff */
[----:B------:R-:W-:Y:S06]  /*26d0*/  @!P0 BRA `(.L_x_36) ;  /* 0x00000000004c8947 */ /* 0x000fec0003800000 */
[----:B------:R-:W-:-:S13]  /*26e0*/  ISETP.GT.AND P0, PT, R5, 0x7fefffff, PT ;  /* 0x7fefffff0500780c */ /* 0x000fda0003f04270 */
[----:B------:R-:W-:Y:S05]  /*26f0*/  @P0 BRA `(.L_x_37) ;  /* 0x0000000000400947 */ /* 0x000fea0003800000 */
[----:B------:R-:W-:Y:S01]  /*2700*/  DMUL R22, R4, 8.11296384146066816958e+31 ;  /* 0x4690000004167828 */ /* 0x000fe20000000000 */
[----:B------:R-:W-:Y:S02]  /*2710*/  IMAD.MOV.U32 R18, RZ, RZ, RZ ;  /* 0x000000ffff127224 */ /* 0x000fe400078e00ff */
[----:B------:R-:W-:Y:S02]  /*2720*/  IMAD.MOV.U32 R2, RZ, RZ, 0x0 ;  /* 0x00000000ff027424 */ /* 0x000fe400078e00ff */
[----:B------:R-:W-:Y:S01]  /*2730*/  IMAD.MOV.U32 R3, RZ, RZ, 0x3fd80000 ;  /* 0x3fd80000ff037424 */ /* 0x000fe200078e00ff */
[----:B------:R-:W0:Y:S02]  /*2740*/  MUFU.RSQ64H R19, R23 ;  /* 0x0000001700137308 */ /* 0x000e240000001c00 */
[----:B0-----:R-:W-:-:S08]  /*2750*/  DMUL R4, R18, R18 ;  /* 0x0000001212047228 */ /* 0x001fd00000000000 */
[----:B------:R-:W-:-:S08]  /*2760*/  DFMA R4, R22, -R4, 1 ;  /* 0x3ff000001604742b */ /* 0x000fd00000000804 */
[----:B------:R-:W-:Y:S02]  /*2770*/  DFMA R2, R4, R2, 0.5 ;  /* 0x3fe000000402742b */ /* 0x000fe40000000002 */
[----:B------:R-:W-:-:S08]  /*2780*/  DMUL R4, R18, R4 ;  /* 0x0000000412047228 */ /* 0x000fd00000000000 */
[----:B------:R-:W-:-:S08]  /*2790*/  DFMA R4, R2, R4, R18 ;  /* 0x000000040204722b */ /* 0x000fd00000000012 */
[----:B------:R-:W-:Y:S02]  /*27a0*/  DMUL R2, R22, R4 ;  /* 0x0000000416027228 */ /* 0x000fe40000000000 */
[----:B------:R-:W-:-:S06]  /*27b0*/  VIADD R5, R5, 0xfff00000 ;  /* 0xfff0000005057836 */ /* 0x000fcc0000000000 */
[----:B------:R-:W-:-:S08]  /*27c0*/  DFMA R22, R2, -R2, R22 ;  /* 0x800000020216722b */ /* 0x000fd00000000016 */
[----:B------:R-:W-:-:S10]  /*27d0*/  DFMA R2, R4, R22, R2 ;  /* 0x000000160402722b */ /* 0x000fd40000000002 */
[----:B------:R-:W-:Y:S01]  /*27e0*/  VIADD R3, R3, 0xfcb00000 ;  /* 0xfcb0000003037836 */ /* 0x000fe20000000000 */
[----:B------:R-:W-:Y:S06]  /*27f0*/  BRA `(.L_x_36) ;  /* 0x0000000000047947 */ /* 0x000fec0003800000 */
.L_x_37:
[----:B------:R-:W-:-:S11]  /*2800*/  DADD R2, R4, R4 ;  /* 0x0000000004027229 */ /* 0x000fd60000000004 */
.L_x_36:
[----:B------:R-:W-:Y:S05]  /*2810*/  BSYNC.RECONVERGENT B4 ;  /* 0x0000000000047941 */ /* 0x000fea0003800200 */
.L_x_34:
[----:B------:R-:W-:Y:S01]  /*2820*/  IMAD.MOV.U32 R34, RZ, RZ, R2 ;  /* 0x000000ffff227224 */ /* 0x000fe200078e0002 */
[----:B------:R-:W-:Y:S01]  /*2830*/  MOV R5, R3 ;  /* 0x0000000300057202 */ /* 0x000fe20000000f00 */
[----:B------:R-:W-:Y:S02]  /*2840*/  IMAD.MOV.U32 R2, RZ, RZ, R35 ;  /* 0x000000ffff027224 */ /* 0x000fe400078e0023 */
[----:B------:R-:W-:-:S04]  /*2850*/  IMAD.MOV.U32 R3, RZ, RZ, 0x0 ;  /* 0x00000000ff037424 */ /* 0x000fc800078e00ff */
[----:B------:R-:W-:Y:S05]  /*2860*/  RET.REL.NODEC R2 `(_Z10wos_kernelPKdS0_PKjPdidy) ;  /* 0xffffffd402e47950 */ /* 0x000fea0003c3ffff */
        .type           $_Z10wos_kernelPKdS0_PKjPdidy$__internal_trig_reduction_slowpathd,@function
        .size           $_Z10wos_kernelPKdS0_PKjPdidy$__internal_trig_reduction_slowpathd,(.L_x_48 - $_Z10wos_kernelPKdS0_PKjPdidy$__internal_trig_reduction_slowpathd)
$_Z10wos_kernelPKdS0_PKjPdidy$__internal_trig_reduction_slowpathd:
[----:B------:R-:W-:Y:S01]  /*2870*/  SHF.R.U32.HI R18, RZ, 0x14, R16 ;  /* 0x00000014ff127819 */ /* 0x000fe20000011610 */
[----:B------:R-:W-:-:S03]  /*2880*/  IMAD.MOV.U32 R4, RZ, RZ, RZ ;  /* 0x000000ffff047224 */ /* 0x000fc600078e00ff */
[----:B------:R-:W-:-:S04]  /*2890*/  LOP3.LUT R2, R18, 0x7ff, RZ, 0xc0, !PT ;  /* 0x000007ff12027812 */ /* 0x000fc800078ec0ff */
[----:B------:R-:W-:-:S13]  /*28a0*/  ISETP.NE.AND P0, PT, R2, 0x7ff, PT ;  /* 0x000007ff0200780c */ /* 0x000fda0003f05270 */
[----:B------:R-:W-:Y:S05]  /*28b0*/  @!P0 BRA `(.L_x_38) ;  /* 0x0000000800688947 */ /* 0x000fea0003800000 */
[----:B------:R-:W-:Y:S01]  /*28c0*/  VIADD R2, R2, 0xfffffc00 ;  /* 0xfffffc0002027836 */ /* 0x000fe20000000000 */
[----:B------:R-:W-:Y:S04]  /*28d0*/  BSSY.RECONVERGENT B4, `(.L_x_39) ;  /* 0x0000034000047945 */ /* 0x000fe80003800200 */
[----:B------:R-:W-:Y:S02]  /*28e0*/  SHF.R.U32.HI R23, RZ, 0x6, R2 ;  /* 0x00000006ff177819 */ /* 0x000fe40000011602 */
[----:B------:R-:W-:Y:S02]  /*28f0*/  ISETP.GE.U32.AND P0, PT, R2, 0x80, PT ;  /* 0x000000800200780c */ /* 0x000fe40003f06070 */
[C---:B------:R-:W-:Y:S02]  /*2900*/  IADD3 R2, PT, PT, -R23.reuse, 0x13, RZ ;  /* 0x0000001317027810 */ /* 0x040fe40007ffe1ff */
[----:B------:R-:W-:-:S02]  /*2910*/  IADD3 R22, PT, PT, -R23, 0xf, RZ ;  /* 0x0000000f17167810 */ /* 0x000fc40007ffe1ff */
[----:B------:R-:W-:Y:S02]  /*2920*/  SEL R19, R2, 0x12, P0 ;  /* 0x0000001202137807 */ /* 0x000fe40000000000 */
[----:B------:R-:W-:Y:S02]  /*2930*/  CS2R R2, SRZ ;  /* 0x0000000000027805 */ /* 0x000fe4000001ff00 */
[----:B------:R-:W-:-:S13]  /*2940*/  ISETP.GE.AND P0, PT, R22, R19, PT ;  /* 0x000000131600720c */ /* 0x000fda0003f06270 */
[----:B------:R-:W-:Y:S05]  /*2950*/  @P0 BRA `(.L_x_40) ;  /* 0x0000000000ac0947 */ /* 0x000fea0003800000 */
[----:B------:R-:W0:Y:S01]  /*2960*/  LDC.64 R4, c[0x0][0x358] ;  /* 0x0000d600ff047b82 */ /* 0x000e220000000a00 */
[----:B------:R-:W-:Y:S01]  /*2970*/  IADD3 R23, PT, PT, RZ, -R23, -R19 ;  /* 0x80000017ff177210 */ /* 0x000fe20007ffe813 */
[----:B------:R-:W-:Y:S01]  /*2980*/  BSSY.RECONVERGENT B5, `(.L_x_41) ;  /* 0x0000022000057945 */ /* 0x000fe20003800200 */
[C---:B------:R-:W-:Y:S01]  /*2990*/  SHF.L.U64.HI R19, R20.reuse, 0xb, R16 ;  /* 0x0000000b14137819 */ /* 0x040fe20000010210 */
[----:B------:R-:W-:Y:S01]  /*29a0*/  IMAD.SHL.U32 R20, R20, 0x800, RZ ;  /* 0x0000080014147824 */ /* 0x000fe200078e00ff */
[----:B------:R-:W-:Y:S01]  /*29b0*/  CS2R R2, SRZ ;  /* 0x0000000000027805 */ /* 0x000fe2000001ff00 */
[----:B------:R-:W-:Y:S01]  /*29c0*/  IMAD.MOV.U32 R21, RZ, RZ, RZ ;  /* 0x000000ffff157224 */ /* 0x000fe200078e00ff */
[----:B------:R-:W-:-:S07]  /*29d0*/  LOP3.LUT R19, R19, 0x80000000, RZ, 0xfc, !PT ;  /* 0x8000000013137812 */ /* 0x000fce00078efcff */
.L_x_42:
[----:B------:R-:W1:Y:S01]  /*29e0*/  LDC.64 R24, c[0x4][0x40] ;  /* 0x01001000ff187b82 */ /* 0x000e620000000a00 */
[----:B0-----:R-:W-:Y:S02]  /*29f0*/  R2UR UR4, R4 ;  /* 0x00000000040472ca */ /* 0x001fe400000e0000 */
[----:B------:R-:W-:Y:S01]  /*2a00*/  R2UR UR5, R5 ;  /* 0x00000000050572ca */ /* 0x000fe200000e0000 */
[----:B-1----:R-:W-:-:S12]  /*2a10*/  IMAD.WIDE R24, R22, 0x8, R24 ;  /* 0x0000000816187825 */ /* 0x002fd800078e0218 */
[----:B------:R-:W2:Y:S01]  /*2a20*/  LDG.E.64.CONSTANT R26, desc[UR4][R24.64] ;  /* 0x00000004181a7981 */ /* 0x000ea2000c1e9b00 */
[----:B------:R-:W-:Y:S02]  /*2a30*/  VIADD R23, R23, 0x1 ;  /* 0x0000000117177836 */ /* 0x000fe40000000000 */
[----:B------:R-:W-:Y:S02]  /*2a40*/  VIADD R22, R22, 0x1 ;  /* 0x0000000116167836 */ /* 0x000fe40000000000 */
[----:B--2---:R-:W-:-:S04]  /*2a50*/  IMAD.WIDE.U32 R2, P3, R26, R20, R2 ;  /* 0x000000141a027225 */ /* 0x004fc80007860002 */
[CC--:B------:R-:W-:Y:S02]  /*2a60*/  IMAD R24, R26.reuse, R19.reuse, RZ ;  /* 0x000000131a187224 */ /* 0x0c0fe400078e02ff */
[----:B------:R-:W-:-:S03]  /*2a70*/  IMAD.HI.U32 R26, R26, R19, RZ ;  /* 0x000000131a1a7227 */ /* 0x000fc600078e00ff */
[----:B------:R-:W-:Y:S01]  /*2a80*/  IADD3 R3, P0, PT, R24, R3, RZ ;  /* 0x0000000318037210 */ /* 0x000fe20007f1e0ff */
[----:B------:R-:W-:Y:S02]  /*2a90*/  IMAD R24, R27, R20, RZ ;  /* 0x000000141b187224 */ /* 0x000fe400078e02ff */
[----:B------:R-:W-:-:S03]  /*2aa0*/  IMAD.X R26, RZ, RZ, R26, P3 ;  /* 0x000000ffff1a7224 */ /* 0x000fc600018e061a */
[----:B------:R-:W-:Y:S01]  /*2ab0*/  IADD3 R25, P1, PT, R24, R3, RZ ;  /* 0x0000000318197210 */ /* 0x000fe20007f3e0ff */
[----:B------:R-:W-:-:S04]  /*2ac0*/  IMAD.HI.U32 R3, R27, R20, RZ ;  /* 0x000000141b037227 */ /* 0x000fc800078e00ff */
[----:B------:R-:W-:Y:S01]  /*2ad0*/  IMAD.MOV.U32 R24, RZ, RZ, R2 ;  /* 0x000000ffff187224 */ /* 0x000fe200078e0002 */
[----:B------:R-:W-:Y:S01]  /*2ae0*/  IADD3.X R26, P0, PT, R3, R26, RZ, P0, !PT ;  /* 0x0000001a031a7210 */ /* 0x000fe2000071e4ff */
[CC--:B------:R-:W-:Y:S02]  /*2af0*/  IMAD R3, R27.reuse, R19.reuse, RZ ;  /* 0x000000131b037224 */ /* 0x0c0fe400078e02ff */
[----:B------:R-:W-:-:S03]  /*2b00*/  IMAD.HI.U32 R27, R27, R19, RZ ;  /* 0x000000131b1b7227 */ /* 0x000fc600078e00ff */
[----:B------:R-:W-:Y:S01]  /*2b10*/  IADD3.X R26, P1, PT, R3, R26, RZ, P1, !PT ;  /* 0x0000001a031a7210 */ /* 0x000fe20000f3e4ff */
[----:B------:R-:W-:Y:S01]  /*2b20*/  IMAD.X R3, RZ, RZ, R27, P0 ;  /* 0x000000ffff037224 */ /* 0x000fe200000e061b */
[----:B------:R-:W-:Y:S01]  /*2b30*/  ISETP.NE.AND P0, PT, R23, -0xf, PT ;  /* 0xfffffff11700780c */ /* 0x000fe20003f05270 */
[C---:B------:R-:W-:Y:S01]  /*2b40*/  IMAD R2, R21.reuse, 0x8, R1 ;  /* 0x0000000815027824 */ /* 0x040fe200078e0201 */
[----:B------:R-:W-:Y:S01]  /*2b50*/  IADD3 R21, PT, PT, R21, 0x1, RZ ;  /* 0x0000000115157810 */ /* 0x000fe20007ffe0ff */
[----:B------:R-:W-:-:S03]  /*2b60*/  IMAD.X R3, RZ, RZ, R3, P1 ;  /* 0x000000ffff037224 */ /* 0x000fc600008e0603 */
[----:B------:R0:W-:Y:S02]  /*2b70*/  STL.64 [R2], R24 ;  /* 0x0000001802007387 */ /* 0x0001e40000100a00 */
[----:B0-----:R-:W-:-:S05]  /*2b80*/  IMAD.MOV.U32 R2, RZ, RZ, R26 ;  /* 0x000000ffff027224 */ /* 0x001fca00078e001a */
[----:B------:R-:W-:Y:S05]  /*2b90*/  @P0 BRA `(.L_x_42) ;  /* 0xfffffffc00900947 */ /* 0x000fea000383ffff */
[----:B------:R-:W-:Y:S05]  /*2ba0*/  BSYNC.RECONVERGENT B5 ;  /* 0x0000000000057941 */ /* 0x000fea0003800200 */
.L_x_41:
[----:B------:R-:W-:-:S05]  /*2bb0*/  LOP3.LUT R4, R18, 0x7ff, RZ, 0xc0, !PT ;  /* 0x000007ff12047812 */ /* 0x000fca00078ec0ff */
[----:B------:R-:W-:-:S05]  /*2bc0*/  VIADD R4, R4, 0xfffffc00 ;  /* 0xfffffc0004047836 */ /* 0x000fca0000000000 */
[----:B------:R-:W-:Y:S02]  /*2bd0*/  SHF.R.U32.HI R5, RZ, 0x6, R4 ;  /* 0x00000006ff057819 */ /* 0x000fe40000011604 */
[----:B------:R-:W-:Y:S02]  /*2be0*/  ISETP.GE.U32.AND P0, PT, R4, 0x80, PT ;  /* 0x000000800400780c */ /* 0x000fe40003f06070 */
[----:B------:R-:W-:-:S04]  /*2bf0*/  IADD3 R5, PT, PT, -R5, 0x13, RZ ;  /* 0x0000001305057810 */ /* 0x000fc80007ffe1ff */
[----:B------:R-:W-:-:S07]  /*2c00*/  SEL R22, R5, 0x12, P0 ;  /* 0x0000001205167807 */ /* 0x000fce0000000000 */
.L_x_40:
[----:B------:R-:W-:Y:S05]  /*2c10*/  BSYNC.RECONVERGENT B4 ;  /* 0x0000000000047941 */ /* 0x000fea0003800200 */
.L_x_39:
[C---:B------:R-:W-:Y:S02]  /*2c20*/  LOP3.LUT R4, R18.reuse, 0x7ff, RZ, 0xc0, !PT ;  /* 0x000007ff12047812 */ /* 0x040fe400078ec0ff */
[----:B------:R-:W-:-:S03]  /*2c30*/  LOP3.LUT P0, R23, R18, 0x3f, RZ, 0xc0, !PT ;  /* 0x0000003f12177812 */ /* 0x000fc6000780c0ff */
[----:B------:R-:W-:-:S05]  /*2c40*/  VIADD R4, R4, 0xfffffc00 ;  /* 0xfffffc0004047836 */ /* 0x000fca0000000000 */
[----:B------:R-:W-:-:S05]  /*2c50*/  SHF.R.U32.HI R5, RZ, 0x6, R4 ;  /* 0x00000006ff057819 */ /* 0x000fca0000011604 */
[----:B------:R-:W-:-:S04]  /*2c60*/  IMAD.IADD R4, R5, 0x1, R22 ;  /* 0x0000000105047824 */ /* 0x000fc800078e0216 */
[----:B------:R-:W-:-:S05]  /*2c70*/  IMAD.U32 R49, R4, 0x8, R1 ;  /* 0x0000000804317824 */ /* 0x000fca00078e0001 */
[----:B------:R0:W-:Y:S04]  /*2c80*/  STL.64 [R49+-0x78], R2 ;  /* 0xffff880231007387 */ /* 0x0001e80000100a00 */
[----:B------:R-:W2:Y:S04]  /*2c90*/  @P0 LDL.64 R18, [R1+0x8] ;  /* 0x0000080001120983 */ /* 0x000ea80000100a00 */
[----:B------:R-:W3:Y:S04]  /*2ca0*/  LDL.64 R4, [R1+0x18] ;  /* 0x0000180001047983 */ /* 0x000ee80000100a00 */
[----:B0-----:R-:W4:Y:S01]  /*2cb0*/  LDL.64 R2, [R1+0x10] ;  /* 0x0000100001027983 */ /* 0x001f220000100a00 */
[----:B------:R-:W-:Y:S01]  /*2cc0*/  BSSY.RECONVERGENT B4, `(.L_x_43) ;  /* 0x0000035000047945 */ /* 0x000fe20003800200 */
[----:B--2---:R-:W-:-:S02]  /*2cd0*/  @P0 SHF.R.U64 R21, R18, 0x1, R19 ;  /* 0x0000000112150819 */ /* 0x004fc40000001213 */
[----:B------:R-:W-:Y:S02]  /*2ce0*/  @P0 SHF.R.U32.HI R25, RZ, 0x1, R19 ;  /* 0x00000001ff190819 */ /* 0x000fe40000011613 */
[----:B------:R-:W-:Y:S02]  /*2cf0*/  @P0 LOP3.LUT R18, R23, 0x3f, RZ, 0x3c, !PT ;  /* 0x0000003f17120812 */ /* 0x000fe400078e3cff */
[CC--:B----4-:R-:W-:Y:S02]  /*2d00*/  @P0 SHF.L.U32 R27, R2.reuse, R23.reuse, RZ ;  /* 0x00000017021b0219 */ /* 0x0d0fe400000006ff */
[----:B------:R-:W-:Y:S02]  /*2d10*/  @P0 SHF.R.U64 R20, R21, R18, R25 ;  /* 0x0000001215140219 */ /* 0x000fe40000001219 */
[C-C-:B------:R-:W-:Y:S02]  /*2d20*/  @P0 SHF.R.U64 R22, R2.reuse, 0x1, R3.reuse ;  /* 0x0000000102160819 */ /* 0x140fe40000001203 */
[----:B------:R-:W-:-:S02]  /*2d30*/  @P0 SHF.L.U64.HI R19, R2, R23, R3 ;  /* 0x0000001702130219 */ /* 0x000fc40000010203 */
[----:B------:R-:W-:Y:S02]  /*2d40*/  @P0 LOP3.LUT R2, R27, R20, RZ, 0xfc, !PT ;  /* 0x000000141b020212 */ /* 0x000fe400078efcff */
[----:B------:R-:W-:Y:S02]  /*2d50*/  @P0 SHF.R.U32.HI R21, RZ, 0x1, R3 ;  /* 0x00000001ff150819 */ /* 0x000fe40000011603 */
[-C--:B------:R-:W-:Y:S02]  /*2d60*/  @P0 SHF.R.U32.HI R20, RZ, R18.reuse, R25 ;  /* 0x00000012ff140219 */ /* 0x080fe40000011619 */
[----:B------:R-:W-:Y:S02]  /*2d70*/  @P0 SHF.R.U64 R22, R22, R18, R21 ;  /* 0x0000001216160219 */ /* 0x000fe40000001215 */
[----:B---3--:R-:W-:Y:S02]  /*2d80*/  @P0 SHF.L.U32 R25, R4, R23, RZ ;  /* 0x0000001704190219 */ /* 0x008fe400000006ff */
[----:B------:R-:W-:-:S02]  /*2d90*/  @P0 LOP3.LUT R3, R19, R20, RZ, 0xfc, !PT ;  /* 0x0000001413030212 */ /* 0x000fc400078efcff */
[----:B------:R-:W-:Y:S02]  /*2da0*/  @P0 SHF.L.U64.HI R20, R4, R23, R5 ;  /* 0x0000001704140219 */ /* 0x000fe40000010205 */
[----:B------:R-:W-:Y:S01]  /*2db0*/  @P0 SHF.R.U32.HI R21, RZ, R18, R21 ;  /* 0x00000012ff150219 */ /* 0x000fe20000011615 */
[C---:B------:R-:W-:Y:S01]  /*2dc0*/  IMAD.SHL.U32 R18, R2.reuse, 0x4, RZ ;  /* 0x0000000402127824 */ /* 0x040fe200078e00ff */
[----:B------:R-:W-:Y:S02]  /*2dd0*/  @P0 LOP3.LUT R4, R25, R22, RZ, 0xfc, !PT ;  /* 0x0000001619040212 */ /* 0x000fe400078efcff */
[----:B------:R-:W-:Y:S02]  /*2de0*/  SHF.L.U64.HI R2, R2, 0x2, R3 ;  /* 0x0000000202027819 */ /* 0x000fe40000010203 */
[----:B------:R-:W-:Y:S02]  /*2df0*/  SHF.L.W.U32.HI R22, R3, 0x2, R4 ;  /* 0x0000000203167819 */ /* 0x000fe40000010e04 */
[----:B------:R-:W-:-:S02]  /*2e00*/  @P0 LOP3.LUT R5, R20, R21, RZ, 0xfc, !PT ;  /* 0x0000001514050212 */ /* 0x000fc400078efcff */
[----:B------:R-:W-:Y:S02]  /*2e10*/  IADD3 RZ, P0, PT, RZ, -R18, RZ ;  /* 0x80000012ffff7210 */ /* 0x000fe40007f1e0ff */
[----:B------:R-:W-:Y:S02]  /*2e20*/  LOP3.LUT R3, RZ, R2, RZ, 0x33, !PT ;  /* 0x00000002ff037212 */ /* 0x000fe400078e33ff */
[----:B------:R-:W-:Y:S02]  /*2e30*/  SHF.L.W.U32.HI R4, R4, 0x2, R5 ;  /* 0x0000000204047819 */ /* 0x000fe40000010e05 */
[----:B------:R-:W-:Y:S02]  /*2e40*/  LOP3.LUT R19, RZ, R22, RZ, 0x33, !PT ;  /* 0x00000016ff137212 */ /* 0x000fe400078e33ff */
[----:B------:R-:W-:Y:S02]  /*2e50*/  IADD3.X R3, P0, PT, RZ, R3, RZ, P0, !PT ;  /* 0x00000003ff037210 */ /* 0x000fe4000071e4ff */
[----:B------:R-:W-:-:S02]  /*2e60*/  LOP3.LUT R20, RZ, R4, RZ, 0x33, !PT ;  /* 0x00000004ff147212 */ /* 0x000fc400078e33ff */
[----:B------:R-:W-:Y:S02]  /*2e70*/  IADD3.X R19, P1, PT, RZ, R19, RZ, P0, !PT ;  /* 0x00000013ff137210 */ /* 0x000fe4000073e4ff */
[----:B------:R-:W-:-:S03]  /*2e80*/  ISETP.GT.U32.AND P3, PT, R22, -0x1, PT ;  /* 0xffffffff1600780c */ /* 0x000fc60003f64070 */
[----:B------:R-:W-:Y:S01]  /*2e90*/  IMAD.X R21, RZ, RZ, R20, P1 ;  /* 0x000000ffff157224 */ /* 0x000fe200008e0614 */
[----:B------:R-:W-:-:S04]  /*2ea0*/  ISETP.GT.AND.EX P0, PT, R4, -0x1, PT, P3 ;  /* 0xffffffff0400780c */ /* 0x000fc80003f04330 */
[----:B------:R-:W-:Y:S02]  /*2eb0*/  SEL R21, R4, R21, P0 ;  /* 0x0000001504157207 */ /* 0x000fe40000000000 */
[----:B------:R-:W-:Y:S02]  /*2ec0*/  SEL R22, R22, R19, P0 ;  /* 0x0000001316167207 */ /* 0x000fe40000000000 */
[----:B------:R-:W-:-:S04]  /*2ed0*/  ISETP.NE.U32.AND P1, PT, R21, RZ, PT ;  /* 0x000000ff1500720c */ /* 0x000fc80003f25070 */
[----:B------:R-:W-:-:S06]  /*2ee0*/  SEL R19, R22, R21, !P1 ;  /* 0x0000001516137207 */ /* 0x000fcc0004800000 */
[----:B------:R-:W0:Y:S02]  /*2ef0*/  FLO.U32 R19, R19 ;  /* 0x0000001300137300 */ /* 0x000e2400000e0000 */
[C---:B0-----:R-:W-:Y:S02]  /*2f00*/  IADD3 R23, PT, PT, -R19.reuse, 0x1f, RZ ;  /* 0x0000001f13177810 */ /* 0x041fe40007ffe1ff */
[----:B------:R-:W-:-:S03]  /*2f10*/  IADD3 R20, PT, PT, -R19, 0x3f, RZ ;  /* 0x0000003f13147810 */ /* 0x000fc60007ffe1ff */
[----:B------:R-:W-:-:S05]  /*2f20*/  @P1 IMAD.MOV R20, RZ, RZ, R23 ;  /* 0x000000ffff141224 */ /* 0x000fca00078e0217 */
[----:B------:R-:W-:Y:S01]  /*2f30*/  ISETP.NE.AND P1, PT, R20, RZ, PT ;  /* 0x000000ff1400720c */ /* 0x000fe20003f25270 */
[----:B------:R-:W-:Y:S01]  /*2f40*/  @!P0 IMAD.MOV R18, RZ, RZ, -R18 ;  /* 0x000000ffff128224 */ /* 0x000fe200078e0a12 */
[----:B------:R-:W-:-:S11]  /*2f50*/  SEL R23, R2, R3, P0 ;  /* 0x0000000302177207 */ /* 0x000fd60000000000 */
[----:B------:R-:W-:Y:S05]  /*2f60*/  @!P1 BRA `(.L_x_44) ;  /* 0x0000000000289947 */ /* 0x000fea0003800000 */
[----:B------:R-:W-:Y:S02]  /*2f70*/  LOP3.LUT R3, R20, 0x3f, RZ, 0xc0, !PT ;  /* 0x0000003f14037812 */ /* 0x000fe400078ec0ff */
[--C-:B------:R-:W-:Y:S02]  /*2f80*/  SHF.R.U64 R19, R18, 0x1, R23.reuse ;  /* 0x0000000112137819 */ /* 0x100fe40000001217 */
[----:B------:R-:W-:Y:S02]  /*2f90*/  SHF.R.U32.HI R23, RZ, 0x1, R23 ;  /* 0x00000001ff177819 */ /* 0x000fe40000011617 */
[----:B------:R-:W-:Y:S02]  /*2fa0*/  LOP3.LUT R2, R20, 0x3f, RZ, 0xc, !PT ;  /* 0x0000003f14027812 */ /* 0x000fe400078e0cff */
[CC--:B------:R-:W-:Y:S02]  /*2fb0*/  SHF.L.U64.HI R21, R22.reuse, R3.reuse, R21 ;  /* 0x0000000316157219 */ /* 0x0c0fe40000010215 */
[----:B------:R-:W-:-:S02]  /*2fc0*/  SHF.L.U32 R3, R22, R3, RZ ;  /* 0x0000000316037219 */ /* 0x000fc400000006ff */
[-CC-:B------:R-:W-:Y:S02]  /*2fd0*/  SHF.R.U64 R22, R19, R2.reuse, R23.reuse ;  /* 0x0000000213167219 */ /* 0x180fe40000001217 */
[----:B------:R-:W-:Y:S02]  /*2fe0*/  SHF.R.U32.HI R2, RZ, R2, R23 ;  /* 0x00000002ff027219 */ /* 0x000fe40000011617 */
[----:B------:R-:W-:Y:S02]  /*2ff0*/  LOP3.LUT R22, R3, R22, RZ, 0xfc, !PT ;  /* 0x0000001603167212 */ /* 0x000fe400078efcff */
[----:B------:R-:W-:-:S07]  /*3000*/  LOP3.LUT R21, R21, R2, RZ, 0xfc, !PT ;  /* 0x0000000215157212 */ /* 0x000fce00078efcff */
.L_x_44:
[----:B------:R-:W-:Y:S05]  /*3010*/  BSYNC.RECONVERGENT B4 ;  /* 0x0000000000047941 */ /* 0x000fea0003800200 */
.L_x_43:
[----:B------:R-:W-:Y:S01]  /*3020*/  IMAD.WIDE.U32 R18, R22, 0x2168c235, RZ ;  /* 0x2168c23516127825 */ /* 0x000fe200078e00ff */
[----:B------:R-:W-:-:S03]  /*3030*/  SHF.R.U32.HI R5, RZ, 0x1e, R5 ;  /* 0x0000001eff057819 */ /* 0x000fc60000011605 */
[----:B------:R-:W-:Y:S01]  /*3040*/  IMAD.MOV.U32 R2, RZ, RZ, R19 ;  /* 0x000000ffff027224 */ /* 0x000fe200078e0013 */
[----:B------:R-:W-:Y:S01]  /*3050*/  IADD3 RZ, P1, PT, R18, R18, RZ ;  /* 0x0000001212ff7210 */ /* 0x000fe20007f3e0ff */
[----:B------:R-:W-:Y:S01]  /*3060*/  IMAD.MOV.U32 R3, RZ, RZ, RZ ;  /* 0x000000ffff037224 */ /* 0x000fe200078e00ff */
[----:B------:R-:W-:Y:S01]  /*3070*/  LEA.HI R4, R4, R5, RZ, 0x1 ;  /* 0x0000000504047211 */ /* 0x000fe200078f08ff */
[----:B------:R-:W-:-:S04]  /*3080*/  IMAD.HI.U32 R19, R21, -0x36f0255e, RZ ;  /* 0xc90fdaa215137827 */ /* 0x000fc800078e00ff */
[----:B------:R-:W-:-:S04]  /*3090*/  IMAD.WIDE.U32 R2, R22, -0x36f0255e, R2 ;  /* 0xc90fdaa216027825 */ /* 0x000fc800078e0002 */
[----:B------:R-:W-:-:S04]  /*30a0*/  IMAD.WIDE.U32 R2, P3, R21, 0x2168c235, R2 ;  /* 0x2168c23515027825 */ /* 0x000fc80007860002 */
[----:B------:R-:W-:Y:S01]  /*30b0*/  IMAD R21, R21, -0x36f0255e, RZ ;  /* 0xc90fdaa215157824 */ /* 0x000fe200078e02ff */
[----:B------:R-:W-:Y:S02]  /*30c0*/  IADD3.X R18, PT, PT, R19, RZ, RZ, P3, !PT ;  /* 0x000000ff13127210 */ /* 0x000fe40001ffe4ff */
[----:B------:R-:W-:Y:S02]  /*30d0*/  IADD3.X RZ, P1, PT, R2, R2, RZ, P1, !PT ;  /* 0x0000000202ff7210 */ /* 0x000fe40000f3e4ff */
[----:B------:R-:W-:-:S04]  /*30e0*/  IADD3 R3, P3, PT, R21, R3, RZ ;  /* 0x0000000315037210 */ /* 0x000fc80007f7e0ff */
[C---:B------:R-:W-:Y:S01]  /*30f0*/  ISETP.GT.U32.AND P4, PT, R3.reuse, RZ, PT ;  /* 0x000000ff0300720c */ /* 0x040fe20003f84070 */
[----:B------:R-:W-:Y:S01]  /*3100*/  IMAD.X R18, RZ, RZ, R18, P3 ;  /* 0x000000ffff127224 */ /* 0x000fe200018e0612 */
[----:B------:R-:W-:-:S04]  /*3110*/  IADD3.X R2, P3, PT, R3, R3, RZ, P1, !PT ;  /* 0x0000000303027210 */ /* 0x000fc80000f7e4ff */
[C---:B------:R-:W-:Y:S01]  /*3120*/  ISETP.GT.AND.EX P1, PT, R18.reuse, RZ, PT, P4 ;  /* 0x000000ff1200720c */ /* 0x040fe20003f24340 */
[----:B------:R-:W-:-:S03]  /*3130*/  IMAD.X R19, R18, 0x1, R18, P3 ;  /* 0x0000000112137824 */ /* 0x000fc600018e0612 */
[----:B------:R-:W-:Y:S02]  /*3140*/  SEL R3, R2, R3, P1 ;  /* 0x0000000302037207 */ /* 0x000fe40000800000 */
[----:B------:R-:W-:Y:S02]  /*3150*/  SEL R18, R19, R18, P1 ;  /* 0x0000001213127207 */ /* 0x000fe40000800000 */
[----:B------:R-:W-:Y:S02]  /*3160*/  IADD3 R3, P3, PT, R3, 0x1, RZ ;  /* 0x0000000103037810 */ /* 0x000fe40007f7e0ff */
[----:B------:R-:W-:Y:S02]  /*3170*/  SEL R19, RZ, 0xffffffff, !P1 ;  /* 0xffffffffff137807 */ /* 0x000fe40004800000 */
[----:B------:R-:W-:Y:S01]  /*3180*/  LOP3.LUT P1, R2, R16, 0x80000000, RZ, 0xc0, !PT ;  /* 0x8000000010027812 */ /* 0x000fe2000782c0ff */
[----:B------:R-:W-:Y:S02]  /*3190*/  IMAD.X R18, RZ, RZ, R18, P3 ;  /* 0x000000ffff127224 */ /* 0x000fe400018e0612 */
[----:B------:R-:W-:Y:S01]  /*31a0*/  IMAD.IADD R16, R19, 0x1, -R20 ;  /* 0x0000000113107824 */ /* 0x000fe200078e0a14 */
[----:B------:R-:W-:-:S02]  /*31b0*/  @!P0 LOP3.LUT R2, R2, 0x80000000, RZ, 0x3c, !PT ;  /* 0x8000000002028812 */ /* 0x000fc400078e3cff */
[----:B------:R-:W-:-:S04]  /*31c0*/  SHF.R.U64 R3, R3, 0xa, R18 ;  /* 0x0000000a03037819 */ /* 0x000fc80000001212 */
[----:B------:R-:W-:-:S03]  /*31d0*/  IADD3 R3, P3, PT, R3, 0x1, RZ ;  /* 0x0000000103037810 */ /* 0x000fc60007f7e0ff */
[----:B------:R-:W-:Y:S01]  /*31e0*/  @P1 IMAD.MOV R4, RZ, RZ, -R4 ;  /* 0x000000ffff041224 */ /* 0x000fe200078e0a04 */
[----:B------:R-:W-:-:S04]  /*31f0*/  LEA.HI.X R18, R18, RZ, RZ, 0x16, P3 ;  /* 0x000000ff12127211 */ /* 0x000fc800018fb4ff */
[--C-:B------:R-:W-:Y:S01]  /*3200*/  SHF.R.U64 R20, R3, 0x1, R18.reuse ;  /* 0x0000000103147819 */ /* 0x100fe20000001212 */
[----:B------:R-:W-:Y:S01]  /*3210*/  IMAD.SHL.U32 R3, R16, 0x100000, RZ ;  /* 0x0010000010037824 */ /* 0x000fe200078e00ff */
[----:B------:R-:W-:Y:S02]  /*3220*/  SHF.R.U32.HI R16, RZ, 0x1, R18 ;  /* 0x00000001ff107819 */ /* 0x000fe40000011612 */
[----:B------:R-:W-:-:S04]  /*3230*/  IADD3 R20, P3, P4, RZ, RZ, R20 ;  /* 0x000000ffff147210 */ /* 0x000fc80007c7e014 */
[----:B------:R-:W-:-:S04]  /*3240*/  IADD3.X R3, PT, PT, R3, 0x3fe00000, R16, P3, P4 ;  /* 0x3fe0000003037810 */ /* 0x000fc80001fe8410 */
[----:B------:R-:W-:-:S07]  /*3250*/  LOP3.LUT R16, R3, R2, RZ, 0xfc, !PT ;  /* 0x0000000203107212 */ /* 0x000fce00078efcff */
.L_x_38:
[----:B------:R-:W-:Y:S02]  /*3260*/  IMAD.MOV.U32 R49, RZ, RZ, R4 ;  /* 0x000000ffff317224 */ /* 0x000fe400078e0004 */
[----:B------:R-:W-:Y:S02]  /*3270*/  IMAD.MOV.U32 R4, RZ, RZ, R17 ;  /* 0x000000ffff047224 */ /* 0x000fe400078e0011 */
[----:B------:R-:W-:Y:S02]  /*3280*/  IMAD.MOV.U32 R5, RZ, RZ, 0x0 ;  /* 0x00000000ff057424 */ /* 0x000fe400078e00ff */
[----:B------:R-:W-:Y:S02]  /*3290*/  IMAD.MOV.U32 R2, RZ, RZ, R20 ;  /* 0x000000ffff027224 */ /* 0x000fe400078e0014 */
[----:B------:R-:W-:Y:S01]  /*32a0*/  IMAD.MOV.U32 R3, RZ, RZ, R16 ;  /* 0x000000ffff037224 */ /* 0x000fe200078e0010 */
[----:B------:R-:W-:Y:S06]  /*32b0*/  RET.REL.NODEC R4 `(_Z10wos_kernelPKdS0_PKjPdidy) ;  /* 0xffffffcc04507950 */ /* 0x000fec0003c3ffff */
.L_x_45:
[----:B------:R-:W-:-:S00]  /*32c0*/  BRA `(.L_x_45) ;  /* 0xfffffffc00fc7947 */ /* 0x000fc0000383ffff */
[----:B------:R-:W-:-:S00]  /*32d0*/  NOP ;  /* 0x0000000000007918 */ /* 0x000fc00000000000 */
        /* <DEDUP_REMOVED lines=10> */
.L_x_48:


//--------------------- .nv.global.init           --------------------------
	.section	.nv.global.init,"aw",@progbits
	.align	16
.nv.global.init:
	.type		__cudart_sin_cos_coeffs,@object
	.size		__cudart_sin_cos_coeffs,(__cudart_i2opi_d - __cudart_sin_cos_coeffs)
__cudart_sin_cos_coeffs:
        /*0000*/ 	.byte	0x46, 0xd2, 0xb0, 0x2c, 0xf1, 0xe5, 0x5a, 0xbe, 0x92, 0xe3, 0xac, 0x69, 0xe3, 0x1d, 0xc7, 0x3e
        /*0010*/ 	.byte	0xa1, 0x62, 0xdb, 0x19, 0xa0, 0x01, 0x2a, 0xbf, 0x18, 0x08, 0x11, 0x11, 0x11, 0x11, 0x81, 0x3f
        /*0020*/ 	.byte	0x54, 0x55, 0x55, 0x55, 0x55, 0x55, 0xc5, 0xbf, 0x00, 0x00, 0x00, 0x00, 0x00, 0x00, 0x00, 0x00
        /*0030*/ 	.byte	0x00, 0x00, 0x00, 0x00, 0x00, 0x00, 0x00, 0x00, 0x64, 0x81, 0xfd, 0x20, 0x83, 0xff, 0xa8, 0xbd
        /*0040*/ 	.byte	0x28, 0x85, 0xef, 0xc1, 0xa7, 0xee, 0x21, 0x3e, 0xd9, 0xe6, 0x06, 0x8e, 0x4f, 0x7e, 0x92, 0xbe
        /*0050*/ 	.byte	0xe9, 0xbc, 0xdd, 0x19, 0xa0, 0x01, 0xfa, 0x3e, 0x47, 0x5d, 0xc1, 0x16, 0x6c, 0xc1, 0x56, 0xbf
        /*0060*/ 	.byte	0x51, 0x55, 0x55, 0x55, 0x55, 0x55, 0xa5, 0x3f, 0x00, 0x00, 0x00, 0x00, 0x00, 0x00, 0xe0, 0xbf
        /*0070*/ 	.byte	0x00, 0x00, 0x00, 0x00, 0x00, 0x00, 0xf0, 0x3f, 0x00, 0x00, 0x00, 0x00, 0x00, 0x00, 0x00, 0x00
	.type		__cudart_i2opi_d,@object
	.size		__cudart_i2opi_d,(mrg32k3aM1SubSeq - __cudart_i2opi_d)
__cudart_i2opi_d:
        /* <DEDUP_REMOVED lines=9> */
	.type		mrg32k3aM1SubSeq,@object
	.size		mrg32k3aM1SubSeq,(mrg32k3aM2SubSeq - mrg32k3aM1SubSeq)
mrg32k3aM1SubSeq:
        /* <DEDUP_REMOVED lines=126> */
	.type		mrg32k3aM2SubSeq,@object
	.size		mrg32k3aM2SubSeq,(mrg32k3aM1 - mrg32k3aM2SubSeq)
mrg32k3aM2SubSeq:
        /* <DEDUP_REMOVED lines=126> */
	.type		mrg32k3aM1,@object
	.size		mrg32k3aM1,(mrg32k3aM1Seq - mrg32k3aM1)
mrg32k3aM1:
        /* <DEDUP_REMOVED lines=144> */
	.type		mrg32k3aM1Seq,@object
	.size		mrg32k3aM1Seq,(mrg32k3aM2 - mrg32k3aM1Seq)
mrg32k3aM1Seq:
        /* <DEDUP_REMOVED lines=144> */
	.type		mrg32k3aM2,@object
	.size		mrg32k3aM2,(mrg32k3aM2Seq - mrg32k3aM2)
mrg32k3aM2:
        /* <DEDUP_REMOVED lines=144> */
	.type		mrg32k3aM2Seq,@object
	.size		mrg32k3aM2Seq,(precalc_xorwow_matrix - mrg32k3aM2Seq)
mrg32k3aM2Seq:
        /* <DEDUP_REMOVED lines=144> */
	.type		precalc_xorwow_matrix,@object
	.size		precalc_xorwow_matrix,(precalc_xorwow_offset_matrix - precalc_xorwow_matrix)
precalc_xorwow_matrix:
        /* <DEDUP_REMOVED lines=6400> */
	.type		precalc_xorwow_offset_matrix,@object
	.size		precalc_xorwow_offset_matrix,(.L_1 - precalc_xorwow_offset_matrix)
precalc_xorwow_offset_matrix:
        /* <DEDUP_REMOVED lines=6400> */
.L_1:


//--------------------- .nv.shared._Z10wos_kernelPKdS0_PKjPdidy --------------------------
	.section	.nv.shared._Z10wos_kernelPKdS0_PKjPdidy,"aw",@nobits
	.sectionflags	@""
	.align	16
	.zero		1024


//--------------------- .nv.shared.reserved.0     --------------------------
	.section	.nv.shared.reserved.0,"aw",@nobits
	.weak		__nv_reservedSMEM_offset_0_alias
	.size		__nv_reservedSMEM_offset_0_alias, 0, 64
	.other		__nv_reservedSMEM_offset_0_alias,@"STO_CUDA_RESERVED_SHARED STV_DEFAULT"
__nv_reservedSMEM_offset_0_alias:
	.zero		0
	.zero		64


//--------------------- .nv.constant0._Z10wos_kernelPKdS0_PKjPdidy --------------------------
	.section	.nv.constant0._Z10wos_kernelPKdS0_PKjPdidy,"a",@progbits
	.sectionflags	@""
	.align	4
.nv.constant0._Z10wos_kernelPKdS0_PKjPdidy:
	.zero		952


//--------------------- SYMBOLS --------------------------

	.type		.nv.reservedSmem.offset0,@object
	.size		.nv.reservedSmem.offset0,0x4
	.type		.nv.reservedSmem.cap,@object
	.size		.nv.reservedSmem.cap,0x4
